def attn_fwd(
    Q,
    K,
    V,
    Out,
    Lse,
    sm_scale,
    stride_qz,
    stride_qh,
    stride_qm,
    stride_qk,
    stride_kz,
    stride_kh,
    stride_kn,
    stride_kk,
    stride_vz,
    stride_vh,
    stride_vn,
    stride_vk,
    stride_oz,
    stride_oh,
    stride_om,
    stride_ok,
    seqlen_q,
    seqlen_k,
    BLOCK_M: tl.constexpr,
    BLOCK_N: tl.constexpr,
    HEAD_DIM: tl.constexpr,
    CAUSAL: tl.constexpr,
):
    start_m = tl.program_id(0)
    off_hz = tl.program_id(1)
    q_off = off_hz * stride_qh
    k_off = off_hz * stride_kh
    v_off = off_hz * stride_vh
    offs_m = start_m * BLOCK_M + tl.arange(0, BLOCK_M)
    offs_d = tl.arange(0, HEAD_DIM)
    offs_n = tl.arange(0, BLOCK_N)
    q_ptrs = Q + q_off + offs_m[:, None] * stride_qm + offs_d[None, :] * stride_qk
    k_ptrs = K + k_off + offs_d[:, None] * stride_kk + offs_n[None, :] * stride_kn
    v_ptrs = V + v_off + offs_n[:, None] * stride_vn + offs_d[None, :] * stride_vk
    m_i = tl.full([BLOCK_M], float("-inf"), dtype=tl.float32)
    l_i = tl.zeros([BLOCK_M], dtype=tl.float32) + 1.0
    acc = tl.zeros([BLOCK_M, HEAD_DIM], dtype=tl.float32)
    q = tl.load(q_ptrs)
    acc, l_i, m_i = _attn_fwd_inner(
        acc,
        l_i,
        m_i,
        q,
        k_ptrs,
        v_ptrs,
        sm_scale,
        stride_kn,
        stride_vn,
        start_m,
        seqlen_k,
        BLOCK_M,
        BLOCK_N,
        HEAD_DIM,
        CAUSAL,
    )
    acc = acc / l_i[:, None]
    lse = m_i + tl.math.log2(l_i) / 1.4426950408889634
    o_ptrs = (
        Out
        + off_hz * stride_oh
        + offs_m[:, None] * stride_om
        + offs_d[None, :] * stride_ok
    )
    tl.store(o_ptrs, acc.to(Out.dtype.element_ty))
    tl.store(Lse + off_hz * seqlen_q + offs_m, lse)

# config = {"BLOCK_M": 32, "BLOCK_N": 16, "HEAD_DIM": 64, "arch": "sm_90", "causal": false, "dtype": "fp16", "num_stages": 2, "num_warps": 8}
# arch = sm_90


// ===== COMPILED SASS (sm_90a) =====

	.target	sm_90a

	.elftype	@"ET_EXEC"


//--------------------- .note.nv.tkinfo           --------------------------
	.section	.note.nv.tkinfo,"",@"SHT_NOTE"
	.sectionflags	@"SHF_NOTE_NV_TKINFO"
	.tkinfo
        /*0018*/ 	.word	0x00000002
        /*0030*/ 	.string	""
        /*0030*/ 	.string	"ptxas"
        /*0030*/ 	.string	"Cuda compilation tools, release 13.0, V13.0.88"
        /*0030*/ 	.string	"Build cuda_13.0.r13.0/compiler.36424714_0"
        /*0030*/ 	.string	"-v  -suppress-debug-info  -lineinfo  -arch sm_90a "



//--------------------- .note.nv.cuinfo           --------------------------
	.section	.note.nv.cuinfo,"",@"SHT_NOTE"
	.sectionflags	@"SHF_NOTE_NV_CUINFO"
        /*0018*/ 	.short	0x0002
        /*001a*/ 	.short	0x005a
        /*001c*/ 	.short	0x0082
	.zero		2


//--------------------- .nv.info                  --------------------------
	.section	.nv.info,"",@"SHT_CUDA_INFO"
	.align	4


	//----- nvinfo : EIATTR_REGCOUNT
	.align		4
        /*0000*/ 	.byte	0x04, 0x2f
        /*0002*/ 	.short	(.L_2 - .L_1)
	.align		4
.L_1:
        /*0004*/ 	.word	index@(attn_fwd)
        /*0008*/ 	.word	0x0000004f


	//----- nvinfo : EIATTR_FRAME_SIZE
	.align		4
.L_2:
        /*000c*/ 	.byte	0x04, 0x11
        /*000e*/ 	.short	(.L_4 - .L_3)
	.align		4
.L_3:
        /*0010*/ 	.word	index@(attn_fwd)
        /*0014*/ 	.word	0x00000000


	//----- nvinfo : EIATTR_MIN_STACK_SIZE
	.align		4
.L_4:
        /*0018*/ 	.byte	0x04, 0x12
        /*001a*/ 	.short	(.L_6 - .L_5)
	.align		4
.L_5:
        /*001c*/ 	.word	index@(attn_fwd)
        /*0020*/ 	.word	0x00000000
.L_6:


//--------------------- .nv.compat                --------------------------
	.section	.nv.compat,"",@"SHT_CUDA_COMPAT_INFO"
	.align	4
        /*0000*/ 	.byte	0x02, 0x09, 0x01, 0x00, 0x02, 0x02, 0x01, 0x00, 0x02, 0x05, 0x05, 0x00, 0x03, 0x07, 0x01, 0x01
        /*0010*/ 	.byte	0x02, 0x03, 0x00, 0x00, 0x02, 0x06, 0x01, 0x00, 0x04, 0x0b, 0x08, 0x00, 0x00, 0x00, 0x00, 0x00
        /*0020*/ 	.byte	0x00, 0x00, 0x00, 0x00


//--------------------- .nv.info.attn_fwd         --------------------------
	.section	.nv.info.attn_fwd,"",@"SHT_CUDA_INFO"
	.sectionflags	@""
	.align	4


	//----- nvinfo : EIATTR_CUDA_API_VERSION
	.align		4
        /*0000*/ 	.byte	0x04, 0x37
        /*0002*/ 	.short	(.L_8 - .L_7)
.L_7:
        /*0004*/ 	.word	0x00000082


	//----- nvinfo : EIATTR_KPARAM_INFO
	.align		4
.L_8:
        /*0008*/ 	.byte	0x04, 0x17
        /*000a*/ 	.short	(.L_10 - .L_9)
.L_9:
        /*000c*/ 	.word	0x00000000
        /*0010*/ 	.short	0x0019
        /*0012*/ 	.short	0x0080
        /*0014*/ 	.byte	0x00, 0xf4, 0x21, 0x00


	//----- nvinfo : EIATTR_KPARAM_INFO
	.align		4
.L_10:
        /*0018*/ 	.byte	0x04, 0x17
        /*001a*/ 	.short	(.L_12 - .L_11)
.L_11:
        /*001c*/ 	.word	0x00000000
        /*0020*/ 	.short	0x0018
        /*0022*/ 	.short	0x0078
        /*0024*/ 	.byte	0x00, 0xf4, 0x21, 0x00


	//----- nvinfo : EIATTR_KPARAM_INFO
	.align		4
.L_12:
        /*0028*/ 	.byte	0x04, 0x17
        /*002a*/ 	.short	(.L_14 - .L_13)
.L_13:
        /*002c*/ 	.word	0x00000000
        /*0030*/ 	.short	0x0017
        /*0032*/ 	.short	0x0070
        /*0034*/ 	.byte	0x00, 0xf0, 0x11, 0x00


	//----- nvinfo : EIATTR_KPARAM_INFO
	.align		4
.L_14:
        /*0038*/ 	.byte	0x04, 0x17
        /*003a*/ 	.short	(.L_16 - .L_15)
.L_15:
        /*003c*/ 	.word	0x00000000
        /*0040*/ 	.short	0x0016
        /*0042*/ 	.short	0x006c
        /*0044*/ 	.byte	0x00, 0xf0, 0x11, 0x00


	//----- nvinfo : EIATTR_KPARAM_INFO
	.align		4
.L_16:
        /*0048*/ 	.byte	0x04, 0x17
        /*004a*/ 	.short	(.L_18 - .L_17)
.L_17:
        /*004c*/ 	.word	0x00000000
        /*0050*/ 	.short	0x0015
        /*0052*/ 	.short	0x0068
        /*0054*/ 	.byte	0x00, 0xf0, 0x11, 0x00


	//----- nvinfo : EIATTR_KPARAM_INFO
	.align		4
.L_18:
        /*0058*/ 	.byte	0x04, 0x17
        /*005a*/ 	.short	(.L_20 - .L_19)
.L_19:
        /*005c*/ 	.word	0x00000000
        /*0060*/ 	.short	0x0014
        /*0062*/ 	.short	0x0064
        /*0064*/ 	.byte	0x00, 0xf0, 0x11, 0x00


	//----- nvinfo : EIATTR_KPARAM_INFO
	.align		4
.L_20:
        /*0068*/ 	.byte	0x04, 0x17
        /*006a*/ 	.short	(.L_22 - .L_21)
.L_21:
        /*006c*/ 	.word	0x00000000
        /*0070*/ 	.short	0x0013
        /*0072*/ 	.short	0x0060
        /*0074*/ 	.byte	0x00, 0xf0, 0x11, 0x00


	//----- nvinfo : EIATTR_KPARAM_INFO
	.align		4
.L_22:
        /*0078*/ 	.byte	0x04, 0x17
        /*007a*/ 	.short	(.L_24 - .L_23)
.L_23:
        /*007c*/ 	.word	0x00000000
        /*0080*/ 	.short	0x0012
        /*0082*/ 	.short	0x005c
        /*0084*/ 	.byte	0x00, 0xf0, 0x11, 0x00


	//----- nvinfo : EIATTR_KPARAM_INFO
	.align		4
.L_24:
        /*0088*/ 	.byte	0x04, 0x17
        /*008a*/ 	.short	(.L_26 - .L_25)
.L_25:
        /*008c*/ 	.word	0x00000000
        /*0090*/ 	.short	0x0011
        /*0092*/ 	.short	0x0058
        /*0094*/ 	.byte	0x00, 0xf0, 0x11, 0x00


	//----- nvinfo : EIATTR_KPARAM_INFO
	.align		4
.L_26:
        /*0098*/ 	.byte	0x04, 0x17
        /*009a*/ 	.short	(.L_28 - .L_27)
.L_27:
        /*009c*/ 	.word	0x00000000
        /*00a0*/ 	.short	0x0010
        /*00a2*/ 	.short	0x0054
        /*00a4*/ 	.byte	0x00, 0xf0, 0x11, 0x00


	//----- nvinfo : EIATTR_KPARAM_INFO
	.align		4
.L_28:
        /*00a8*/ 	.byte	0x04, 0x17
        /*00aa*/ 	.short	(.L_30 - .L_29)
.L_29:
        /*00ac*/ 	.word	0x00000000
        /*00b0*/ 	.short	0x000f
        /*00b2*/ 	.short	0x0050
        /*00b4*/ 	.byte	0x00, 0xf0, 0x11, 0x00


	//----- nvinfo : EIATTR_KPARAM_INFO
	.align		4
.L_30:
        /*00b8*/ 	.byte	0x04, 0x17
        /*00ba*/ 	.short	(.L_32 - .L_31)
.L_31:
        /*00bc*/ 	.word	0x00000000
        /*00c0*/ 	.short	0x000e
        /*00c2*/ 	.short	0x004c
        /*00c4*/ 	.byte	0x00, 0xf0, 0x11, 0x00


	//----- nvinfo : EIATTR_KPARAM_INFO
	.align		4
.L_32:
        /*00c8*/ 	.byte	0x04, 0x17
        /*00ca*/ 	.short	(.L_34 - .L_33)
.L_33:
        /*00cc*/ 	.word	0x00000000
        /*00d0*/ 	.short	0x000d
        /*00d2*/ 	.short	0x0048
        /*00d4*/ 	.byte	0x00, 0xf0, 0x11, 0x00


	//----- nvinfo : EIATTR_KPARAM_INFO
	.align		4
.L_34:
        /*00d8*/ 	.byte	0x04, 0x17
        /*00da*/ 	.short	(.L_36 - .L_35)
.L_35:
        /*00dc*/ 	.word	0x00000000
        /*00e0*/ 	.short	0x000c
        /*00e2*/ 	.short	0x0044
        /*00e4*/ 	.byte	0x00, 0xf0, 0x11, 0x00


	//----- nvinfo : EIATTR_KPARAM_INFO
	.align		4
.L_36:
        /*00e8*/ 	.byte	0x04, 0x17
        /*00ea*/ 	.short	(.L_38 - .L_37)
.L_37:
        /*00ec*/ 	.word	0x00000000
        /*00f0*/ 	.short	0x000b
        /*00f2*/ 	.short	0x0040
        /*00f4*/ 	.byte	0x00, 0xf0, 0x11, 0x00


	//----- nvinfo : EIATTR_KPARAM_INFO
	.align		4
.L_38:
        /*00f8*/ 	.byte	0x04, 0x17
        /*00fa*/ 	.short	(.L_40 - .L_39)
.L_39:
        /*00fc*/ 	.word	0x00000000
        /*0100*/ 	.short	0x000a
        /*0102*/ 	.short	0x003c
        /*0104*/ 	.byte	0x00, 0xf0, 0x11, 0x00


	//----- nvinfo : EIATTR_KPARAM_INFO
	.align		4
.L_40:
        /*0108*/ 	.byte	0x04, 0x17
        /*010a*/ 	.short	(.L_42 - .L_41)
.L_41:
        /*010c*/ 	.word	0x00000000
        /*0110*/ 	.short	0x0009
        /*0112*/ 	.short	0x0038
        /*0114*/ 	.byte	0x00, 0xf0, 0x11, 0x00


	//----- nvinfo : EIATTR_KPARAM_INFO
	.align		4
.L_42:
        /*0118*/ 	.byte	0x04, 0x17
        /*011a*/ 	.short	(.L_44 - .L_43)
.L_43:
        /*011c*/ 	.word	0x00000000
        /*0120*/ 	.short	0x0008
        /*0122*/ 	.short	0x0034
        /*0124*/ 	.byte	0x00, 0xf0, 0x11, 0x00


	//----- nvinfo : EIATTR_KPARAM_INFO
	.align		4
.L_44:
        /*0128*/ 	.byte	0x04, 0x17
        /*012a*/ 	.short	(.L_46 - .L_45)
.L_45:
        /*012c*/ 	.word	0x00000000
        /*0130*/ 	.short	0x0007
        /*0132*/ 	.short	0x0030
        /*0134*/ 	.byte	0x00, 0xf0, 0x11, 0x00


	//----- nvinfo : EIATTR_KPARAM_INFO
	.align		4
.L_46:
        /*0138*/ 	.byte	0x04, 0x17
        /*013a*/ 	.short	(.L_48 - .L_47)
.L_47:
        /*013c*/ 	.word	0x00000000
        /*0140*/ 	.short	0x0006
        /*0142*/ 	.short	0x002c
        /*0144*/ 	.byte	0x00, 0xf0, 0x11, 0x00


	//----- nvinfo : EIATTR_KPARAM_INFO
	.align		4
.L_48:
        /*0148*/ 	.byte	0x04, 0x17
        /*014a*/ 	.short	(.L_50 - .L_49)
.L_49:
        /*014c*/ 	.word	0x00000000
        /*0150*/ 	.short	0x0005
        /*0152*/ 	.short	0x0028
        /*0154*/ 	.byte	0x00, 0xf0, 0x11, 0x00


	//----- nvinfo : EIATTR_KPARAM_INFO
	.align		4
.L_50:
        /*0158*/ 	.byte	0x04, 0x17
        /*015a*/ 	.short	(.L_52 - .L_51)
.L_51:
        /*015c*/ 	.word	0x00000000
        /*0160*/ 	.short	0x0004
        /*0162*/ 	.short	0x0020
        /*0164*/ 	.byte	0x00, 0xf4, 0x21, 0x00


	//----- nvinfo : EIATTR_KPARAM_INFO
	.align		4
.L_52:
        /*0168*/ 	.byte	0x04, 0x17
        /*016a*/ 	.short	(.L_54 - .L_53)
.L_53:
        /*016c*/ 	.word	0x00000000
        /*0170*/ 	.short	0x0003
        /*0172*/ 	.short	0x0018
        /*0174*/ 	.byte	0x00, 0xf4, 0x21, 0x00


	//----- nvinfo : EIATTR_KPARAM_INFO
	.align		4
.L_54:
        /*0178*/ 	.byte	0x04, 0x17
        /*017a*/ 	.short	(.L_56 - .L_55)
.L_55:
        /*017c*/ 	.word	0x00000000
        /*0180*/ 	.short	0x0002
        /*0182*/ 	.short	0x0010
        /*0184*/ 	.byte	0x00, 0xf4, 0x21, 0x00


	//----- nvinfo : EIATTR_KPARAM_INFO
	.align		4
.L_56:
        /*0188*/ 	.byte	0x04, 0x17
        /*018a*/ 	.short	(.L_58 - .L_57)
.L_57:
        /*018c*/ 	.word	0x00000000
        /*0190*/ 	.short	0x0001
        /*0192*/ 	.short	0x0008
        /*0194*/ 	.byte	0x00, 0xf4, 0x21, 0x00


	//----- nvinfo : EIATTR_KPARAM_INFO
	.align		4
.L_58:
        /*0198*/ 	.byte	0x04, 0x17
        /*019a*/ 	.short	(.L_60 - .L_59)
.L_59:
        /*019c*/ 	.word	0x00000000
        /*01a0*/ 	.short	0x0000
        /*01a2*/ 	.short	0x0000
        /*01a4*/ 	.byte	0x00, 0xf4, 0x21, 0x00


	//----- nvinfo : EIATTR_SPARSE_MMA_MASK
	.align		4
.L_60:
        /*01a8*/ 	.byte	0x03, 0x50
        /*01aa*/ 	.short	0x0000


	//----- nvinfo : EIATTR_MAXREG_COUNT
	.align		4
        /*01ac*/ 	.byte	0x03, 0x1b
        /*01ae*/ 	.short	0x00ff


	//----- nvinfo : EIATTR_NUM_BARRIERS
	.align		4
        /*01b0*/ 	.byte	0x02, 0x4c
        /*01b2*/ 	.byte	0x01
	.zero		1


	//----- nvinfo : EIATTR_MERCURY_ISA_VERSION
	.align		4
        /*01b4*/ 	.byte	0x03, 0x5f
        /*01b6*/ 	.short	0x0101


	//----- nvinfo : EIATTR_COOP_GROUP_MASK_REGIDS
	.align		4
        /*01b8*/ 	.byte	0x04, 0x29
        /*01ba*/ 	.short	(.L_62 - .L_61)


	//   ....[0]....
.L_61:
        /*01bc*/ 	.word	0xffffffff


	//   ....[1]....
        /*01c0*/ 	.word	0xffffffff


	//   ....[2]....
        /*01c4*/ 	.word	0xffffffff


	//   ....[3]....
        /*01c8*/ 	.word	0xffffffff


	//   ....[4]....
        /*01cc*/ 	.word	0xffffffff


	//   ....[5]....
        /*01d0*/ 	.word	0xffffffff


	//   ....[6]....
        /*01d4*/ 	.word	0xffffffff


	//   ....[7]....
        /*01d8*/ 	.word	0xffffffff


	//   ....[8]....
        /*01dc*/ 	.word	0xffffffff


	//   ....[9]....
        /*01e0*/ 	.word	0xffffffff


	//   ....[10]....
        /*01e4*/ 	.word	0xffffffff


	//   ....[11]....
        /*01e8*/ 	.word	0xffffffff


	//   ....[12]....
        /*01ec*/ 	.word	0xffffffff


	//   ....[13]....
        /*01f0*/ 	.word	0xffffffff


	//   ....[14]....
        /*01f4*/ 	.word	0xffffffff


	//   ....[15]....
        /*01f8*/ 	.word	0xffffffff


	//   ....[16]....
        /*01fc*/ 	.word	0xffffffff


	//   ....[17]....
        /*0200*/ 	.word	0xffffffff


	//----- nvinfo : EIATTR_COOP_GROUP_INSTR_OFFSETS
	.align		4
.L_62:
        /*0204*/ 	.byte	0x04, 0x28
        /*0206*/ 	.short	(.L_64 - .L_63)


	//   ....[0]....
.L_63:
        /*0208*/ 	.word	0x00000fa0


	//   ....[1]....
        /*020c*/ 	.word	0x00000fb0


	//   ....[2]....
        /*0210*/ 	.word	0x00000fc0


	//   ....[3]....
        /*0214*/ 	.word	0x00000fd0


	//   ....[4]....
        /*0218*/ 	.word	0x00001020


	//   ....[5]....
        /*021c*/ 	.word	0x00001030


	//   ....[6]....
        /*0220*/ 	.word	0x00001040


	//   ....[7]....
        /*0224*/ 	.word	0x00001050


	//   ....[8]....
        /*0228*/ 	.word	0x00001110


	//   ....[9]....
        /*022c*/ 	.word	0x00001200


	//   ....[10]....
        /*0230*/ 	.word	0x00001250


	//   ....[11]....
        /*0234*/ 	.word	0x00001310


	//   ....[12]....
        /*0238*/ 	.word	0x000013b0


	//   ....[13]....
        /*023c*/ 	.word	0x000013e0


	//   ....[14]....
        /*0240*/ 	.word	0x00001440


	//   ....[15]....
        /*0244*/ 	.word	0x00001450


	//   ....[16]....
        /*0248*/ 	.word	0x00001480


	//   ....[17]....
        /*024c*/ 	.word	0x00001500


	//----- nvinfo : EIATTR_EXIT_INSTR_OFFSETS
	.align		4
.L_64:
        /*0250*/ 	.byte	0x04, 0x1c
        /*0252*/ 	.short	(.L_66 - .L_65)


	//   ....[0]....
.L_65:
        /*0254*/ 	.word	0x00002ac0


	//   ....[1]....
        /*0258*/ 	.word	0x00002af0


	//----- nvinfo : EIATTR_REQNTID
	.align		4
.L_66:
        /*025c*/ 	.byte	0x04, 0x10
        /*025e*/ 	.short	(.L_68 - .L_67)
.L_67:
        /*0260*/ 	.word	0x00000100
        /*0264*/ 	.word	0x00000001
        /*0268*/ 	.word	0x00000001


	//----- nvinfo : EIATTR_CBANK_PARAM_SIZE
	.align		4
.L_68:
        /*026c*/ 	.byte	0x03, 0x19
        /*026e*/ 	.short	0x0088


	//----- nvinfo : EIATTR_PARAM_CBANK
	.align		4
        /*0270*/ 	.byte	0x04, 0x0a
        /*0272*/ 	.short	(.L_70 - .L_69)
	.align		4
.L_69:
        /*0274*/ 	.word	index@(.nv.constant0.attn_fwd)
        /*0278*/ 	.short	0x0210
        /*027a*/ 	.short	0x0088


	//----- nvinfo : EIATTR_SW_WAR
	.align		4
.L_70:
        /*027c*/ 	.byte	0x04, 0x36
        /*027e*/ 	.short	(.L_72 - .L_71)
.L_71:
        /*0280*/ 	.word	0x00000008
.L_72:


//--------------------- .nv.callgraph             --------------------------
	.section	.nv.callgraph,"",@"SHT_CUDA_CALLGRAPH"
	.align	4
	.sectionentsize	8
	.align		4
        /*0000*/ 	.word	0x00000000
	.align		4
        /*0004*/ 	.word	0xffffffff
	.align		4
        /*0008*/ 	.word	0x00000000
	.align		4
        /*000c*/ 	.word	0xfffffffe
	.align		4
        /*0010*/ 	.word	0x00000000
	.align		4
        /*0014*/ 	.word	0xfffffffd
	.align		4
        /*0018*/ 	.word	0x00000000
	.align		4
        /*001c*/ 	.word	0xfffffffc


//--------------------- .nv.constant4             --------------------------
	.section	.nv.constant4,"a",@progbits
	.align	8
	.align		8
.nv.constant4:
        /*0000*/ 	.dword	_$_str


//--------------------- .text.attn_fwd            --------------------------
	.section	.text.attn_fwd,"ax",@progbits
	.align	128
        .global         attn_fwd
        .type           attn_fwd,@function
        .size           attn_fwd,(.L_x_3 - attn_fwd)
        .other          attn_fwd,@"STO_CUDA_ENTRY STV_DEFAULT"
attn_fwd:
.text.attn_fwd:
[----:B------:R-:W-:Y:S01]  /*0000*/  LDC R1, c[0x0][0x28] ;  /* 0x00000a00ff017b82 */ /* 0x000fe20000000800 */
[----:B------:R-:W0:Y:S07]  /*0010*/  S2R R0, SR_TID.X ;  /* 0x0000000000007919 */ /* 0x000e2e0000002100 */
[----:B------:R-:W1:Y:S01]  /*0020*/  S2UR UR7, SR_CTAID.Y ;  /* 0x00000000000779c3 */ /* 0x000e620000002600 */
[----:B------:R-:W-:Y:S01]  /*0030*/  ULDC.64 UR4, c[0x0][0x240] ;  /* 0x0000900000047ab9 */ /* 0x000fe20000000a00 */
[----:B------:R-:W-:Y:S01]  /*0040*/  ULDC.64 UR10, c[0x0][0x208] ;  /* 0x00008200000a7ab9 */ /* 0x000fe20000000a00 */
[----:B------:R-:W2:Y:S05]  /*0050*/  S2R R3, SR_CTAID.X ;  /* 0x0000000000037919 */ /* 0x000eaa0000002500 */
[----:B------:R-:W3:Y:S08]  /*0060*/  LDC R15, c[0x0][0x248] ;  /* 0x00009200ff0f7b82 */ /* 0x000ef00000000800 */
[----:B------:R-:W4:Y:S01]  /*0070*/  LDC.64 R24, c[0x0][0x210] ;  /* 0x00008400ff187b82 */ /* 0x000f220000000a00 */
[----:B-1----:R-:W-:-:S04]  /*0080*/  UIMAD UR4, UR7, UR4, URZ ;  /* 0x00000004070472a4 */ /* 0x002fc8000f8e023f */
[----:B------:R-:W-:Y:S01]  /*0090*/  USHF.L.U32 UR6, UR4, 0x1, URZ ;  /* 0x0000000104067899 */ /* 0x000fe2000800063f */
[C---:B0-----:R-:W-:Y:S02]  /*00a0*/  LOP3.LUT R46, R0.reuse, 0x1f, RZ, 0xc0, !PT ;  /* 0x0000001f002e7812 */ /* 0x041fe400078ec0ff */
[----:B------:R-:W-:Y:S02]  /*00b0*/  SHF.R.U32.HI R4, RZ, 0x5, R0 ;  /* 0x00000005ff047819 */ /* 0x000fe40000011600 */
[----:B------:R-:W-:Y:S01]  /*00c0*/  LEA.HI R7, R0, 0x18, RZ, 0x1b ;  /* 0x0000001800077811 */ /* 0x000fe200078fd8ff */
[----:B--2---:R-:W-:Y:S01]  /*00d0*/  IMAD R46, R3, 0x20, R46 ;  /* 0x00000020032e7824 */ /* 0x004fe200078e022e */
[----:B------:R-:W-:-:S03]  /*00e0*/  SGXT.U32 R4, R4, 0x3 ;  /* 0x000000030404781a */ /* 0x000fc60000000000 */
[----:B------:R-:W-:Y:S01]  /*00f0*/  IMAD R2, R46, UR5, RZ ;  /* 0x000000052e027c24 */ /* 0x000fe2000f8e02ff */
[----:B------:R-:W-:Y:S01]  /*0100*/  UIMAD.WIDE UR4, UR4, 0x2, URZ ;  /* 0x00000002040478a5 */ /* 0x000fe2000f8e023f */
[----:B---3--:R-:W-:Y:S02]  /*0110*/  IMAD R5, R4, R15, RZ ;  /* 0x0000000f04057224 */ /* 0x008fe400078e02ff */
[C---:B------:R-:W-:Y:S02]  /*0120*/  IMAD.SHL.U32 R3, R2.reuse, 0x2, RZ ;  /* 0x0000000202037824 */ /* 0x040fe400078e00ff */
[----:B------:R-:W-:Y:S01]  /*0130*/  IMAD.HI R2, R2, 0x2, RZ ;  /* 0x0000000202027827 */ /* 0x000fe200078e02ff */
[----:B------:R-:W-:Y:S02]  /*0140*/  LEA R8, R15, R5, 0x3 ;  /* 0x000000050f087211 */ /* 0x000fe400078e18ff */
[----:B----4-:R-:W-:-:S03]  /*0150*/  IADD3 R24, P0, P1, R3, UR6, R24 ;  /* 0x0000000603187c10 */ /* 0x010fc6000f91e018 */
[----:B------:R-:W-:Y:S01]  /*0160*/  IMAD R9, R15, 0x8, R8 ;  /* 0x000000080f097824 */ /* 0x000fe200078e0208 */
[----:B------:R-:W-:Y:S02]  /*0170*/  IADD3.X R26, R2, UR5, R25, P0, P1 ;  /* 0x00000005021a7c10 */ /* 0x000fe400087e2419 */
[-C--:B------:R-:W-:Y:S02]  /*0180*/  LEA R2, P0, R5, R24.reuse, 0x1 ;  /* 0x0000001805027211 */ /* 0x080fe400078008ff */
[C---:B------:R-:W-:Y:S01]  /*0190*/  LEA R4, P1, R8.reuse, R24, 0x1 ;  /* 0x0000001808047211 */ /* 0x040fe200078208ff */
[----:B------:R-:W-:Y:S01]  /*01a0*/  IMAD R13, R15, 0x10, R9 ;  /* 0x000000100f0d7824 */ /* 0x000fe200078e0209 */
[-C--:B------:R-:W-:Y:S02]  /*01b0*/  LEA.HI.X.SX32 R3, R5, R26.reuse, 0x1, P0 ;  /* 0x0000001a05037211 */ /* 0x080fe400000f0eff */
[----:B------:R-:W-:Y:S01]  /*01c0*/  LEA.HI.X.SX32 R5, R8, R26, 0x1, P1 ;  /* 0x0000001a08057211 */ /* 0x000fe200008f0eff */
[----:B------:R-:W-:Y:S01]  /*01d0*/  IMAD R11, R7, R15, RZ ;  /* 0x0000000f070b7224 */ /* 0x000fe200078e02ff */
[----:B------:R-:W-:Y:S01]  /*01e0*/  LEA.HI R8, R0, 0x38, RZ, 0x1b ;  /* 0x0000003800087811 */ /* 0x000fe200078fd8ff */
[----:B------:R0:W2:Y:S01]  /*01f0*/  LDG.E.U16 R18, desc[UR10][R2.64] ;  /* 0x0000000a02127981 */ /* 0x0000a2000c1e1500 */
[----:B------:R-:W-:-:S02]  /*0200*/  LEA R6, P0, R9, R24, 0x1 ;  /* 0x0000001809067211 */ /* 0x000fc400078008ff */
[----:B------:R-:W-:Y:S01]  /*0210*/  LEA R14, R15, R13, 0x3 ;  /* 0x0000000d0f0e7211 */ /* 0x000fe200078e18ff */
[----:B------:R-:W-:Y:S01]  /*0220*/  IMAD R16, R8, R15, RZ ;  /* 0x0000000f08107224 */ /* 0x000fe200078e02ff */
[----:B------:R-:W-:Y:S01]  /*0230*/  LEA.HI.X.SX32 R7, R9, R26, 0x1, P0 ;  /* 0x0000001a09077211 */ /* 0x000fe200000f0eff */
[----:B------:R1:W3:Y:S01]  /*0240*/  LDG.E.U16 R20, desc[UR10][R4.64] ;  /* 0x0000000a04147981 */ /* 0x0002e2000c1e1500 */
[-C--:B------:R-:W-:Y:S01]  /*0250*/  LEA R8, P0, R11, R24.reuse, 0x1 ;  /* 0x000000180b087211 */ /* 0x080fe200078008ff */
[----:B------:R-:W-:Y:S01]  /*0260*/  IMAD R15, R15, 0x8, R14 ;  /* 0x000000080f0f7824 */ /* 0x000fe200078e020e */
[----:B------:R-:W-:Y:S01]  /*0270*/  LEA R10, P1, R13, R24, 0x1 ;  /* 0x000000180d0a7211 */ /* 0x000fe200078208ff */
[----:B------:R4:W5:Y:S01]  /*0280*/  LDG.E.U16 R22, desc[UR10][R6.64] ;  /* 0x0000000a06167981 */ /* 0x000962000c1e1500 */
[-C--:B------:R-:W-:Y:S02]  /*0290*/  LEA.HI.X.SX32 R9, R11, R26.reuse, 0x1, P0 ;  /* 0x0000001a0b097211 */ /* 0x080fe400000f0eff */
[----:B------:R-:W-:-:S02]  /*02a0*/  LEA.HI.X.SX32 R11, R13, R26, 0x1, P1 ;  /* 0x0000001a0d0b7211 */ /* 0x000fc400008f0eff */
[-C--:B------:R-:W-:Y:S01]  /*02b0*/  LEA R12, P2, R16, R24.reuse, 0x1 ;  /* 0x00000018100c7211 */ /* 0x080fe200078408ff */
[----:B------:R4:W5:Y:S01]  /*02c0*/  LDG.E.U16 R8, desc[UR10][R8.64] ;  /* 0x0000000a08087981 */ /* 0x000962000c1e1500 */
[CC--:B0-----:R-:W-:Y:S02]  /*02d0*/  LEA R2, P0, R14.reuse, R24.reuse, 0x1 ;  /* 0x000000180e027211 */ /* 0x0c1fe400078008ff */
[C---:B-1----:R-:W-:Y:S01]  /*02e0*/  LEA R4, P1, R15.reuse, R24, 0x1 ;  /* 0x000000180f047211 */ /* 0x042fe200078208ff */
[----:B------:R-:W5:Y:S01]  /*02f0*/  LDG.E.U16 R10, desc[UR10][R10.64] ;  /* 0x0000000a0a0a7981 */ /* 0x000f62000c1e1500 */
[-C--:B------:R-:W-:Y:S01]  /*0300*/  LEA.HI.X.SX32 R3, R14, R26.reuse, 0x1, P0 ;  /* 0x0000001a0e037211 */ /* 0x080fe200000f0eff */
[----:B----4-:R-:W0:Y:S01]  /*0310*/  LDC R7, c[0x0][0x280] ;  /* 0x0000a000ff077b82 */ /* 0x010e220000000800 */
[-C--:B------:R-:W-:Y:S02]  /*0320*/  LEA.HI.X.SX32 R13, R16, R26.reuse, 0x1, P2 ;  /* 0x0000001a100d7211 */ /* 0x080fe400010f0eff */
[----:B------:R-:W-:Y:S01]  /*0330*/  LEA.HI.X.SX32 R5, R15, R26, 0x1, P1 ;  /* 0x0000001a0f057211 */ /* 0x000fe200008f0eff */
[----:B------:R-:W4:Y:S04]  /*0340*/  LDG.E.U16 R2, desc[UR10][R2.64] ;  /* 0x0000000a02027981 */ /* 0x000f28000c1e1500 */
[----:B------:R-:W4:Y:S04]  /*0350*/  LDG.E.U16 R4, desc[UR10][R4.64] ;  /* 0x0000000a04047981 */ /* 0x000f28000c1e1500 */
[----:B------:R-:W4:Y:S01]  /*0360*/  LDG.E.U16 R12, desc[UR10][R12.64] ;  /* 0x0000000a0c0c7981 */ /* 0x000f22000c1e1500 */
[----:B------:R-:W1:Y:S01]  /*0370*/  S2UR UR6, SR_CgaCtaId ;  /* 0x00000000000679c3 */ /* 0x000e620000008800 */
[C---:B------:R-:W-:Y:S01]  /*0380*/  LOP3.LUT R6, R0.reuse, 0xc0, RZ, 0xc0, !PT ;  /* 0x000000c000067812 */ /* 0x040fe200078ec0ff */
[----:B------:R-:W-:Y:S01]  /*0390*/  UMOV UR4, 0x400 ;  /* 0x0000040000047882 */ /* 0x000fe20000000000 */
[----:B------:R-:W-:-:S02]  /*03a0*/  IMAD.SHL.U32 R14, R0, 0x2, RZ ;  /* 0x00000002000e7824 */ /* 0x000fc400078e00ff */
[----:B------:R-:W-:Y:S02]  /*03b0*/  SHF.R.U32.HI R45, RZ, 0x2, R6 ;  /* 0x00000002ff2d7819 */ /* 0x000fe40000011606 */
[----:B0-----:R-:W-:Y:S02]  /*03c0*/  ISETP.GE.AND P0, PT, R7, 0x1, PT ;  /* 0x000000010700780c */ /* 0x001fe40003f06270 */
[----:B------:R-:W-:Y:S01]  /*03d0*/  LOP3.LUT R45, R45, 0x1fe, R14, 0x78, !PT ;  /* 0x000001fe2d2d7812 */ /* 0x000fe200078e780e */
[----:B-1----:R-:W-:Y:S01]  /*03e0*/  ULEA UR6, UR6, UR4, 0x18 ;  /* 0x0000000406067291 */ /* 0x002fe2000f8ec03f */
[----:B------:R-:W-:Y:S01]  /*03f0*/  MOV R44, 0x3f800000 ;  /* 0x3f800000002c7802 */ /* 0x000fe20000000f00 */
[----:B------:R-:W-:Y:S01]  /*0400*/  IMAD.MOV.U32 R39, RZ, RZ, -0x800000 ;  /* 0xff800000ff277424 */ /* 0x000fe200078e00ff */
[----:B------:R-:W-:Y:S01]  /*0410*/  MOV R51, 0xff800000 ;  /* 0xff80000000337802 */ /* 0x000fe20000000f00 */
[----:B------:R-:W-:Y:S01]  /*0420*/  IMAD.MOV.U32 R38, RZ, RZ, -0x800000 ;  /* 0xff800000ff267424 */ /* 0x000fe200078e00ff */
[----:B------:R-:W-:Y:S01]  /*0430*/  MOV R42, 0x3f800000 ;  /* 0x3f800000002a7802 */ /* 0x000fe20000000f00 */
[----:B------:R-:W-:Y:S01]  /*0440*/  IMAD.MOV.U32 R68, RZ, RZ, -0x800000 ;  /* 0xff800000ff447424 */ /* 0x000fe200078e00ff */
[----:B------:R-:W-:Y:S01]  /*0450*/  CS2R R16, SRZ ;  /* 0x0000000000107805 */ /* 0x000fe2000001ff00 */
[----:B------:R-:W-:Y:S01]  /*0460*/  IMAD.MOV.U32 R43, RZ, RZ, 0x3f800000 ;  /* 0x3f800000ff2b7424 */ /* 0x000fe200078e00ff */
[----:B------:R-:W-:Y:S01]  /*0470*/  CS2R R24, SRZ ;  /* 0x0000000000187805 */ /* 0x000fe2000001ff00 */
[----:B------:R-:W-:Y:S01]  /*0480*/  IMAD.MOV.U32 R41, RZ, RZ, 0x3f800000 ;  /* 0x3f800000ff297424 */ /* 0x000fe200078e00ff */
[----:B------:R-:W-:-:S02]  /*0490*/  CS2R R26, SRZ ;  /* 0x00000000001a7805 */ /* 0x000fc4000001ff00 */
[C---:B------:R-:W-:Y:S02]  /*04a0*/  LOP3.LUT R9, R0.reuse, 0xff, RZ, 0xc0, !PT ;  /* 0x000000ff00097812 */ /* 0x040fe400078ec0ff */
[----:B------:R-:W-:Y:S01]  /*04b0*/  LOP3.LUT R7, R0, 0x3f, RZ, 0xc0, !PT ;  /* 0x0000003f00077812 */ /* 0x000fe200078ec0ff */
[----:B--2---:R0:W-:Y:S04]  /*04c0*/  STS.U16 [R45+UR6], R18 ;  /* 0x000000122d007988 */ /* 0x0041e80008000406 */
[----:B---3--:R-:W-:Y:S04]  /*04d0*/  STS.U16 [R45+UR6+0x200], R20 ;  /* 0x000200142d007988 */ /* 0x008fe80008000406 */
[----:B-----5:R-:W-:Y:S01]  /*04e0*/  STS.U16 [R45+UR6+0x400], R22 ;  /* 0x000400162d007988 */ /* 0x020fe20008000406 */
[----:B0-----:R-:W-:-:S03]  /*04f0*/  CS2R R18, SRZ ;  /* 0x0000000000127805 */ /* 0x001fc6000001ff00 */
[----:B------:R0:W-:Y:S04]  /*0500*/  STS.U16 [R45+UR6+0x600], R8 ;  /* 0x000600082d007988 */ /* 0x0001e80008000406 */
[----:B------:R-:W-:Y:S04]  /*0510*/  STS.U16 [R45+UR6+0x800], R10 ;  /* 0x0008000a2d007988 */ /* 0x000fe80008000406 */
[----:B----4-:R-:W-:Y:S01]  /*0520*/  STS.U16 [R45+UR6+0xa00], R2 ;  /* 0x000a00022d007988 */ /* 0x010fe20008000406 */
[----:B0-----:R-:W-:-:S03]  /*0530*/  IMAD.SHL.U32 R8, R0, 0x20, RZ ;  /* 0x0000002000087824 */ /* 0x001fc600078e00ff */
[----:B------:R0:W-:Y:S04]  /*0540*/  STS.U16 [R45+UR6+0xc00], R4 ;  /* 0x000c00042d007988 */ /* 0x0001e80008000406 */
[----:B------:R1:W-:Y:S01]  /*0550*/  STS.U16 [R45+UR6+0xe00], R12 ;  /* 0x000e000c2d007988 */ /* 0x0003e20008000406 */
[----:B0-----:R-:W-:Y:S02]  /*0560*/  SHF.L.U32 R4, R0, 0x4, RZ ;  /* 0x0000000400047819 */ /* 0x001fe400000006ff */
[----:B-1----:R-:W-:Y:S01]  /*0570*/  SHF.R.U32.HI R12, RZ, 0x4, R0 ;  /* 0x00000004ff0c7819 */ /* 0x002fe20000011600 */
[----:B------:R-:W-:Y:S06]  /*0580*/  @!P0 BRA `(.L_x_0) ;  /* 0x0000001000ec8947 */ /* 0x000fec0003800000 */
[----:B------:R-:W-:Y:S01]  /*0590*/  SHF.R.U32.HI R3, RZ, 0x3, R9 ;  /* 0x00000003ff037819 */ /* 0x000fe20000011609 */
[----:B------:R-:W-:Y:S01]  /*05a0*/  IMAD.SHL.U32 R6, R0, 0x8, RZ ;  /* 0x0000000800067824 */ /* 0x000fe200078e00ff */
[----:B------:R-:W-:Y:S01]  /*05b0*/  LOP3.LUT R2, R14, 0x38, RZ, 0xc0, !PT ;  /* 0x000000380e027812 */ /* 0x000fe200078ec0ff */
[----:B------:R-:W-:Y:S01]  /*05c0*/  IMAD.SHL.U32 R17, R9, 0x8, RZ ;  /* 0x0000000809117824 */ /* 0x000fe200078e00ff */
[----:B------:R-:W-:Y:S01]  /*05d0*/  LOP3.LUT R10, R3, 0x4, RZ, 0xc0, !PT ;  /* 0x00000004030a7812 */ /* 0x000fe200078ec0ff */
[----:B------:R-:W-:Y:S01]  /*05e0*/  ULDC UR4, c[0x0][0x258] ;  /* 0x0000960000047ab9 */ /* 0x000fe20000000800 */
[----:B------:R-:W-:Y:S01]  /*05f0*/  LOP3.LUT R5, R0, 0x7, RZ, 0xc0, !PT ;  /* 0x0000000700057812 */ /* 0x000fe200078ec0ff */
[----:B------:R-:W-:Y:S01]  /*0600*/  VIADD R3, R2, UR6 ;  /* 0x0000000602037c36 */ /* 0x000fe20008000000 */
[----:B------:R-:W-:Y:S01]  /*0610*/  LOP3.LUT R16, R0, 0x20, RZ, 0xc0, !PT ;  /* 0x0000002000107812 */ /* 0x000fe200078ec0ff */
[----:B------:R-:W0:Y:S01]  /*0620*/  LDC R23, c[0x0][0x268] ;  /* 0x00009a00ff177b82 */ /* 0x000e220000000800 */
[----:B------:R-:W-:Y:S01]  /*0630*/  LOP3.LUT R6, R6, 0x30, RZ, 0xc0, !PT ;  /* 0x0000003006067812 */ /* 0x000fe200078ec0ff */
[----:B------:R-:W-:Y:S01]  /*0640*/  IMAD.SHL.U32 R15, R5, 0x10, RZ ;  /* 0x00000010050f7824 */ /* 0x000fe200078e00ff */
[----:B------:R-:W-:Y:S01]  /*0650*/  IADD3 R3, R3, R10, RZ ;  /* 0x0000000a03037210 */ /* 0x000fe20007ffe0ff */
[----:B------:R-:W-:Y:S01]  /*0660*/  IMAD R20, R5, 0x4, R16 ;  /* 0x0000000405147824 */ /* 0x000fe200078e0210 */
[----:B------:R-:W-:Y:S01]  /*0670*/  SHF.R.S32.HI R18, RZ, 0x2, R0 ;  /* 0x00000002ff127819 */ /* 0x000fe20000011400 */
[----:B------:R-:W-:Y:S01]  /*0680*/  IMAD.MOV.U32 R44, RZ, RZ, 0x3f800000 ;  /* 0x3f800000ff2c7424 */ /* 0x000fe200078e00ff */
[----:B------:R-:W-:Y:S01]  /*0690*/  LOP3.LUT R17, R17, 0x700, RZ, 0xc0, !PT ;  /* 0x0000070011117812 */ /* 0x000fe200078ec0ff */
[----:B------:R-:W1:Y:S01]  /*06a0*/  LDC.64 R10, c[0x0][0x250] ;  /* 0x00009400ff0a7b82 */ /* 0x000e620000000a00 */
[----:B------:R-:W-:Y:S01]  /*06b0*/  LOP3.LUT R15, R15, 0x30, R14, 0x78, !PT ;  /* 0x000000300f0f7812 */ /* 0x000fe200078e780e */
[----:B------:R-:W-:Y:S01]  /*06c0*/  IMAD.MOV.U32 R50, RZ, RZ, -0x800000 ;  /* 0xff800000ff327424 */ /* 0x000fe200078e00ff */
[----:B------:R-:W-:Y:S01]  /*06d0*/  LEA R13, R5, R6, 0x6 ;  /* 0x00000006050d7211 */ /* 0x000fe200078e30ff */
[----:B------:R-:W-:Y:S01]  /*06e0*/  IMAD.MOV.U32 R49, RZ, RZ, -0x800000 ;  /* 0xff800000ff317424 */ /* 0x000fe200078e00ff */
[----:B------:R-:W-:Y:S01]  /*06f0*/  SGXT R6, R18, 0x1 ;  /* 0x000000011206781a */ /* 0x000fe20000000200 */
[----:B------:R-:W-:Y:S01]  /*0700*/  IMAD.MOV.U32 R47, RZ, RZ, -0x800000 ;  /* 0xff800000ff2f7424 */ /* 0x000fe200078e00ff */
[----:B------:R-:W-:Y:S01]  /*0710*/  LOP3.LUT R18, R17, 0x100, R4, 0xf8, !PT ;  /* 0x0000010011127812 */ /* 0x000fe200078ef804 */
[----:B------:R-:W-:Y:S01]  /*0720*/  IMAD.U32 R4, R20, 0x20, R15 ;  /* 0x0000002014047824 */ /* 0x000fe200078e000f */
[----:B------:R-:W-:Y:S01]  /*0730*/  LOP3.LUT R15, R6, 0x90, RZ, 0xc0, !PT ;  /* 0x00000090060f7812 */ /* 0x000fe200078ec0ff */
[----:B------:R-:W-:Y:S01]  /*0740*/  IMAD.MOV.U32 R43, RZ, RZ, 0x3f800000 ;  /* 0x3f800000ff2b7424 */ /* 0x000fe200078e00ff */
[----:B------:R-:W-:Y:S01]  /*0750*/  SHF.R.U32.HI R16, RZ, 0x1, R16 ;  /* 0x00000001ff107819 */ /* 0x000fe20000011610 */
[----:B------:R-:W-:Y:S01]  /*0760*/  IMAD.MOV.U32 R41, RZ, RZ, 0x3f800000 ;  /* 0x3f800000ff297424 */ /* 0x000fe200078e00ff */
[----:B------:R-:W-:-:S02]  /*0770*/  SHF.R.S32.HI R5, RZ, 0x6, R0 ;  /* 0x00000006ff057819 */ /* 0x000fc40000011400 */
[----:B------:R-:W-:Y:S02]  /*0780*/  CS2R R24, SRZ ;  /* 0x0000000000187805 */ /* 0x000fe4000001ff00 */
[----:B------:R-:W-:Y:S02]  /*0790*/  LOP3.LUT R6, R8, 0x360, RZ, 0xc0, !PT ;  /* 0x0000036008067812 */ /* 0x000fe400078ec0ff */
[----:B------:R-:W-:Y:S02]  /*07a0*/  CS2R R26, SRZ ;  /* 0x00000000001a7805 */ /* 0x000fe4000001ff00 */
[----:B------:R-:W-:Y:S01]  /*07b0*/  LOP3.LUT R19, R18, R15, RZ, 0xfc, !PT ;  /* 0x0000000f12137212 */ /* 0x000fe200078efcff */
[----:B------:R-:W-:Y:S01]  /*07c0*/  ULDC UR9, c[0x0][0x238] ;  /* 0x00008e0000097ab9 */ /* 0x000fe20000000800 */
[----:B------:R-:W-:Y:S02]  /*07d0*/  LOP3.LUT R17, R15, R16, RZ, 0x3c, !PT ;  /* 0x000000100f117212 */ /* 0x000fe400078e3cff */
[----:B------:R-:W-:-:S02]  /*07e0*/  SGXT R5, R5, 0x1 ;  /* 0x000000010505781a */ /* 0x000fc40000000200 */
[----:B------:R-:W-:Y:S01]  /*07f0*/  LOP3.LUT R20, R19, 0x10, R14, 0x78, !PT ;  /* 0x0000001013147812 */ /* 0x000fe200078e780e */
[----:B-1----:R-:W-:Y:S01]  /*0800*/  IMAD R10, R10, UR7, RZ ;  /* 0x000000070a0a7c24 */ /* 0x002fe2000f8e02ff */
[----:B------:R-:W-:Y:S02]  /*0810*/  IADD3 R6, R17, UR6, R6 ;  /* 0x0000000611067c10 */ /* 0x000fe4000fffe006 */
[----:B------:R-:W-:Y:S02]  /*0820*/  LOP3.LUT R17, R15, 0x160, R8, 0xf8, !PT ;  /* 0x000001600f117812 */ /* 0x000fe400078ef808 */
[----:B------:R-:W-:Y:S01]  /*0830*/  LOP3.LUT R19, R8, 0x60, RZ, 0xc0, !PT ;  /* 0x0000006008137812 */ /* 0x000fe200078ec0ff */
[----:B------:R-:W-:Y:S01]  /*0840*/  IMAD R8, R7, UR4, RZ ;  /* 0x0000000407087c24 */ /* 0x000fe2000f8e02ff */
[----:B------:R-:W-:Y:S01]  /*0850*/  LOP3.LUT R5, R5, 0x90, RZ, 0xc0, !PT ;  /* 0x0000009005057812 */ /* 0x000fe200078ec0ff */
[----:B------:R-:W-:Y:S01]  /*0860*/  IMAD.SHL.U32 R7, R10, 0x2, RZ ;  /* 0x000000020a077824 */ /* 0x000fe200078e00ff */
[--C-:B------:R-:W-:Y:S01]  /*0870*/  LOP3.LUT R18, R13, 0x10, R14.reuse, 0x78, !PT ;  /* 0x000000100d127812 */ /* 0x100fe200078e780e */
[----:B------:R-:W-:Y:S01]  /*0880*/  ULDC.64 UR4, c[0x0][0x218] ;  /* 0x0000860000047ab9 */ /* 0x000fe20000000a00 */
[----:B------:R-:W-:Y:S01]  /*0890*/  LOP3.LUT R5, R5, 0x17e, R14, 0x78, !PT ;  /* 0x0000017e05057812 */ /* 0x000fe200078e780e */
[C---:B------:R-:W-:Y:S01]  /*08a0*/  IMAD.HI R13, R8.reuse, 0x2, RZ ;  /* 0x00000002080d7827 */ /* 0x040fe200078e02ff */
[----:B------:R-:W-:-:S02]  /*08b0*/  SHF.L.U32 R14, R8, 0x1, RZ ;  /* 0x00000001080e7819 */ /* 0x000fc400000006ff */
[----:B------:R-:W-:Y:S01]  /*08c0*/  SHF.R.U32.HI R16, RZ, 0x6, R0 ;  /* 0x00000006ff107819 */ /* 0x000fe20000011600 */
[----:B------:R-:W-:Y:S01]  /*08d0*/  IMAD.HI R10, R10, 0x2, RZ ;  /* 0x000000020a0a7827 */ /* 0x000fe200078e02ff */
[----:B------:R-:W-:Y:S02]  /*08e0*/  IADD3 R61, P0, P1, R14, UR4, R7 ;  /* 0x000000040e3d7c10 */ /* 0x000fe4000f91e007 */
[----:B------:R-:W-:Y:S02]  /*08f0*/  SGXT.U32 R16, R16, 0x2 ;  /* 0x000000021010781a */ /* 0x000fe40000000000 */
[----:B------:R-:W-:Y:S02]  /*0900*/  IADD3 R7, R20, UR6, R19 ;  /* 0x0000000614077c10 */ /* 0x000fe4000fffe013 */
[----:B------:R-:W1:Y:S01]  /*0910*/  LDC.64 R20, c[0x0][0x220] ;  /* 0x00008800ff147b82 */ /* 0x000e620000000a00 */
[----:B------:R-:W-:Y:S01]  /*0920*/  IMAD R16, R16, R11, RZ ;  /* 0x0000000b10107224 */ /* 0x000fe200078e02ff */
[----:B------:R-:W-:Y:S01]  /*0930*/  IADD3.X R19, R13, UR5, R10, P0, P1 ;  /* 0x000000050d137c10 */ /* 0x000fe200087e240a */
[----:B------:R-:W-:Y:S01]  /*0940*/  ULDC.64 UR4, c[0x0][0x260] ;  /* 0x0000980000047ab9 */ /* 0x000fe20000000a00 */
[----:B------:R-:W-:Y:S01]  /*0950*/  LOP3.LUT R15, R0, 0x10, RZ, 0xc0, !PT ;  /* 0x00000010000f7812 */ /* 0x000fe200078ec0ff */
[----:B------:R-:W-:Y:S01]  /*0960*/  UIMAD UR4, UR7, UR4, URZ ;  /* 0x00000004070472a4 */ /* 0x000fe2000f8e023f */
[----:B------:R-:W-:-:S02]  /*0970*/  LEA R10, R11, R16, 0x2 ;  /* 0x000000100b0a7211 */ /* 0x000fc400078e10ff */
[C---:B------:R-:W-:Y:S01]  /*0980*/  LOP3.LUT P1, RZ, R0.reuse, 0x3, RZ, 0xc0, !PT ;  /* 0x0000000300ff7812 */ /* 0x040fe2000782c0ff */
[----:B------:R-:W-:Y:S01]  /*0990*/  USHF.L.U32 UR8, UR4, 0x1, URZ ;  /* 0x0000000104087899 */ /* 0x000fe2000800063f */
[C---:B------:R-:W-:Y:S01]  /*09a0*/  LOP3.LUT P0, RZ, R0.reuse, 0x1, RZ, 0xc0, !PT ;  /* 0x0000000100ff7812 */ /* 0x040fe2000780c0ff */
[----:B------:R-:W-:Y:S01]  /*09b0*/  IMAD R14, R11, 0x4, R10 ;  /* 0x000000040b0e7824 */ /* 0x000fe200078e020a */
[----:B------:R-:W-:Y:S01]  /*09c0*/  LOP3.LUT R13, R0, 0xf, RZ, 0xc0, !PT ;  /* 0x0000000f000d7812 */ /* 0x000fe200078ec0ff */
[----:B------:R-:W-:Y:S01]  /*09d0*/  IMAD R15, R15, 0x20, R18 ;  /* 0x000000200f0f7824 */ /* 0x000fe200078e0212 */
[----:B------:R-:W-:Y:S01]  /*09e0*/  LOP3.LUT R8, R17, 0x10, R0, 0x78, !PT ;  /* 0x0000001011087812 */ /* 0x000fe200078e7800 */
[----:B------:R-:W-:Y:S01]  /*09f0*/  IMAD R11, R11, 0x4, R14 ;  /* 0x000000040b0b7824 */ /* 0x000fe200078e020e */
[----:B------:R-:W-:Y:S01]  /*0a00*/  SHF.R.U32.HI R0, RZ, 0x4, R0 ;  /* 0x00000004ff007819 */ /* 0x000fe20000011600 */
[----:B------:R-:W-:Y:S01]  /*0a10*/  IMAD R13, R13, UR5, RZ ;  /* 0x000000050d0d7c24 */ /* 0x000fe2000f8e02ff */
[-C--:B------:R-:W-:Y:S01]  /*0a20*/  LEA R66, P2, R16, R61.reuse, 0x1 ;  /* 0x0000003d10427211 */ /* 0x080fe200078408ff */
[----:B------:R-:W-:Y:S01]  /*0a30*/  UIMAD.WIDE UR4, UR4, 0x2, URZ ;  /* 0x00000002040478a5 */ /* 0x000fe2000f8e023f */
[----:B------:R-:W-:Y:S01]  /*0a40*/  SGXT.U32 R0, R0, 0x4 ;  /* 0x000000040000781a */ /* 0x000fe20000000000 */
[----:B------:R-:W-:Y:S01]  /*0a50*/  IMAD.SHL.U32 R17, R13, 0x2, RZ ;  /* 0x000000020d117824 */ /* 0x000fe200078e00ff */
[----:B------:R-:W-:-:S02]  /*0a60*/  LEA R64, P3, R10, R61, 0x1 ;  /* 0x0000003d0a407211 */ /* 0x000fc400078608ff */
[----:B------:R-:W-:Y:S01]  /*0a70*/  IADD3 R12, R12, 0x30, RZ ;  /* 0x000000300c0c7810 */ /* 0x000fe20007ffe0ff */
[----:B0-----:R-:W-:Y:S01]  /*0a80*/  IMAD R18, R0, R23, RZ ;  /* 0x0000001700127224 */ /* 0x001fe200078e02ff */
[----:B------:R-:W-:Y:S01]  /*0a90*/  LEA R60, P5, R11, R61, 0x1 ;  /* 0x0000003d0b3c7211 */ /* 0x000fe200078a08ff */
[----:B------:R-:W-:Y:S01]  /*0aa0*/  IMAD.HI R0, R13, 0x2, RZ ;  /* 0x000000020d007827 */ /* 0x000fe200078e02ff */
[-C--:B------:R-:W-:Y:S01]  /*0ab0*/  LEA.HI.X.SX32 R67, R16, R19.reuse, 0x1, P2 ;  /* 0x0000001310437211 */ /* 0x080fe200010f0eff */
[----:B------:R-:W-:Y:S01]  /*0ac0*/  UMOV UR4, URZ ;  /* 0x0000003f00047c82 */ /* 0x000fe20008000000 */
[----:B------:R-:W-:Y:S01]  /*0ad0*/  LEA.HI.X.SX32 R65, R10, R19, 0x1, P3 ;  /* 0x000000130a417211 */ /* 0x000fe200018f0eff */
[----:B------:R-:W-:Y:S01]  /*0ae0*/  IMAD R10, R23, 0x10, R18 ;  /* 0x00000010170a7824 */ /* 0x000fe200078e0212 */
[----:B-1----:R-:W-:Y:S01]  /*0af0*/  IADD3 R17, P2, P3, R17, UR8, R20 ;  /* 0x0000000811117c10 */ /* 0x002fe2000fb5e014 */
[----:B------:R-:W-:Y:S01]  /*0b00*/  IMAD R12, R12, R23, RZ ;  /* 0x000000170c0c7224 */ /* 0x000fe200078e02ff */
[----:B------:R-:W-:-:S02]  /*0b10*/  LEA R62, P4, R14, R61, 0x1 ;  /* 0x0000003d0e3e7211 */ /* 0x000fc400078808ff */
[-C--:B------:R-:W-:Y:S02]  /*0b20*/  LEA.HI.X.SX32 R61, R11, R19.reuse, 0x1, P5 ;  /* 0x000000130b3d7211 */ /* 0x080fe400028f0eff */
[----:B------:R-:W-:Y:S02]  /*0b30*/  IADD3.X R11, R0, UR5, R21, P2, P3 ;  /* 0x00000005000b7c10 */ /* 0x000fe400097e6415 */
[----:B------:R-:W-:Y:S02]  /*0b40*/  LEA R0, R23, R10, 0x4 ;  /* 0x0000000a17007211 */ /* 0x000fe400078e20ff */
[----:B------:R-:W-:Y:S02]  /*0b50*/  LEA.HI.X.SX32 R63, R14, R19, 0x1, P4 ;  /* 0x000000130e3f7211 */ /* 0x000fe400020f0eff */
[-C--:B------:R-:W-:Y:S02]  /*0b60*/  LEA R58, P2, R18, R17.reuse, 0x1 ;  /* 0x00000011123a7211 */ /* 0x080fe400078408ff */
[----:B------:R-:W-:-:S02]  /*0b70*/  LEA R56, P3, R10, R17, 0x1 ;  /* 0x000000110a387211 */ /* 0x000fc400078608ff */
[-C--:B------:R-:W-:Y:S02]  /*0b80*/  LEA R52, P5, R12, R17.reuse, 0x1 ;  /* 0x000000110c347211 */ /* 0x080fe400078a08ff */
[----:B------:R-:W-:Y:S02]  /*0b90*/  LEA R54, P4, R0, R17, 0x1 ;  /* 0x0000001100367211 */ /* 0x000fe400078808ff */
[----:B------:R-:W-:Y:S02]  /*0ba0*/  CS2R R16, SRZ ;  /* 0x0000000000107805 */ /* 0x000fe4000001ff00 */
[-C--:B------:R-:W-:Y:S02]  /*0bb0*/  LEA.HI.X.SX32 R59, R18, R11.reuse, 0x1, P2 ;  /* 0x0000000b123b7211 */ /* 0x080fe400010f0eff */
[----:B------:R-:W-:Y:S02]  /*0bc0*/  CS2R R18, SRZ ;  /* 0x0000000000127805 */ /* 0x000fe4000001ff00 */
[----:B------:R-:W-:-:S02]  /*0bd0*/  LEA.HI.X.SX32 R57, R10, R11, 0x1, P3 ;  /* 0x0000000b0a397211 */ /* 0x000fc400018f0eff */
[-C--:B------:R-:W-:Y:S02]  /*0be0*/  LEA.HI.X.SX32 R53, R12, R11.reuse, 0x1, P5 ;  /* 0x0000000b0c357211 */ /* 0x080fe400028f0eff */
[----:B------:R-:W-:Y:S01]  /*0bf0*/  LEA.HI.X.SX32 R55, R0, R11, 0x1, P4 ;  /* 0x0000000b00377211 */ /* 0x000fe200020f0eff */
[----:B------:R-:W-:Y:S01]  /*0c00*/  IMAD.MOV.U32 R0, RZ, RZ, RZ ;  /* 0x000000ffff007224 */ /* 0x000fe200078e00ff */
[C---:B------:R-:W-:Y:S02]  /*0c10*/  ISETP.GE.U32.AND P2, PT, R9.reuse, 0x40, PT ;  /* 0x000000400900780c */ /* 0x040fe40003f46070 */
[C---:B------:R-:W-:Y:S02]  /*0c20*/  ISETP.LT.U32.AND P1, PT, R9.reuse, 0x40, !P1 ;  /* 0x000000400900780c */ /* 0x040fe40004f21070 */
[C---:B------:R-:W-:Y:S02]  /*0c30*/  ISETP.LT.U32.AND P0, PT, R9.reuse, 0x40, !P0 ;  /* 0x000000400900780c */ /* 0x040fe40004701070 */
[----:B------:R-:W-:-:S02]  /*0c40*/  LEA R9, R9, UR6, 0x2 ;  /* 0x0000000609097c11 */ /* 0x000fc4000f8e10ff */
[----:B------:R-:W-:Y:S02]  /*0c50*/  LOP3.LUT R40, R45, 0x40, RZ, 0x3c, !PT ;  /* 0x000000402d287812 */ /* 0x000fe400078e3cff */
[----:B------:R-:W-:Y:S02]  /*0c60*/  MOV R12, RZ ;  /* 0x000000ff000c7202 */ /* 0x000fe40000000f00 */
[----:B------:R-:W-:Y:S02]  /*0c70*/  MOV R48, 0xff800000 ;  /* 0xff80000000307802 */ /* 0x000fe40000000f00 */
[----:B------:R-:W-:Y:S02]  /*0c80*/  MOV R42, 0x3f800000 ;  /* 0x3f800000002a7802 */ /* 0x000fe40000000f00 */
[----:B------:R-:W-:Y:S02]  /*0c90*/  LOP3.LUT R10, R4, 0x40, RZ, 0x3c, !PT ;  /* 0x00000040040a7812 */ /* 0x000fe400078e3cff */
[----:B------:R-:W-:-:S07]  /*0ca0*/  LOP3.LUT R14, R15, 0x20, RZ, 0x3c, !PT ;  /* 0x000000200f0e7812 */ /* 0x000fce00078e3cff */
.L_x_1:
[----:B------:R-:W-:-:S04]  /*0cb0*/  IMAD.WIDE R22, R12, 0x2, R66 ;  /* 0x000000020c167825 */ /* 0x000fc800078e0242 */
[C---:B------:R-:W-:Y:S01]  /*0cc0*/  IMAD.WIDE R20, R12.reuse, 0x2, R62 ;  /* 0x000000020c147825 */ /* 0x040fe200078e023e */
[----:B------:R-:W2:Y:S03]  /*0cd0*/  LDG.E.U16 R68, desc[UR10][R22.64] ;  /* 0x0000000a16447981 */ /* 0x000ea6000c1e1500 */
[C---:B------:R-:W-:Y:S01]  /*0ce0*/  IMAD.WIDE R38, R12.reuse, 0x2, R64 ;  /* 0x000000020c267825 */ /* 0x040fe200078e0240 */
[----:B------:R-:W3:Y:S03]  /*0cf0*/  LDG.E.U16 R70, desc[UR10][R20.64] ;  /* 0x0000000a14467981 */ /* 0x000ee6000c1e1500 */
[----:B------:R-:W-:Y:S01]  /*0d00*/  IMAD.WIDE R36, R12, 0x2, R60 ;  /* 0x000000020c247825 */ /* 0x000fe200078e023c */
[----:B------:R-:W4:Y:S04]  /*0d10*/  LDG.E.U16 R51, desc[UR10][R38.64] ;  /* 0x0000000a26337981 */ /* 0x000f28000c1e1500 */
[----:B------:R-:W5:Y:S01]  /*0d20*/  LDG.E.U16 R69, desc[UR10][R36.64] ;  /* 0x0000000a24457981 */ /* 0x000f62000c1e1500 */
[----:B------:R-:W-:Y:S06]  /*0d30*/  BAR.SYNC.DEFER_BLOCKING 0x0 ;  /* 0x0000000000007b1d */ /* 0x000fec0000010000 */
[----:B--2---:R-:W-:Y:S04]  /*0d40*/  STS.U16 [R45+UR6+0x1000], R68 ;  /* 0x001000442d007988 */ /* 0x004fe80008000406 */
[----:B---3--:R-:W-:Y:S04]  /*0d50*/  STS.U16 [R45+UR6+0x1400], R70 ;  /* 0x001400462d007988 */ /* 0x008fe80008000406 */
[----:B----4-:R-:W-:Y:S04]  /*0d60*/  STS.U16 [R40+UR6+0x1200], R51 ;  /* 0x0012003328007988 */ /* 0x010fe80008000406 */
[----:B-----5:R-:W-:Y:S01]  /*0d70*/  STS.U16 [R40+UR6+0x1600], R69 ;  /* 0x0016004528007988 */ /* 0x020fe20008000406 */
[----:B------:R-:W-:Y:S06]  /*0d80*/  BAR.SYNC.DEFER_BLOCKING 0x0 ;  /* 0x0000000000007b1d */ /* 0x000fec0000010000 */
[----:B------:R-:W-:Y:S04]  /*0d90*/  LDSM.16.MT88.4 R32, [R15+UR6] ;  /* 0x000000060f20783b */ /* 0x000fe80008004200 */
[----:B------:R-:W0:Y:S04]  /*0da0*/  LDSM.16.M88.4 R28, [R4+UR6+0x1000] ;  /* 0x00100006041c783b */ /* 0x000e280008000200 */
[----:B------:R-:W1:Y:S04]  /*0db0*/  LDSM.16.MT88.4 R20, [R15+UR6+0x400] ;  /* 0x000400060f14783b */ /* 0x000e680008004200 */
[----:B------:R-:W-:Y:S01]  /*0dc0*/  LDSM.16.MT88.4 R36, [R14+UR6+0x400] ;  /* 0x000400060e24783b */ /* 0x000fe20008004200 */
[----:B0-----:R-:W-:-:S15]  /*0dd0*/  HMMA.16816.F32 R32, R32, R28, RZ ;  /* 0x0000001c2020723c */ /* 0x001fde00000018ff */
[----:B------:R-:W-:-:S09]  /*0de0*/  NOP ;  /* 0x0000000000007918 */ /* 0x000fd20000000000 */
[----:B-1----:R-:W-:Y:S01]  /*0df0*/  HMMA.16816.F32 R20, R20, R30, R32 ;  /* 0x0000001e1414723c */ /* 0x002fe20000001820 */
[----:B------:R-:W0:Y:S05]  /*0e00*/  LDSM.16.MT88.4 R32, [R14+UR6] ;  /* 0x000000060e20783b */ /* 0x000e2a0008004200 */
[----:B0-----:R-:W-:-:S15]  /*0e10*/  HMMA.16816.F32 R32, R32, R28, RZ ;  /* 0x0000001c2020723c */ /* 0x001fde00000018ff */
[----:B------:R-:W-:-:S09]  /*0e20*/  NOP ;  /* 0x0000000000007918 */ /* 0x000fd20000000000 */
[----:B------:R-:W-:Y:S01]  /*0e30*/  HMMA.16816.F32 R32, R36, R30, R32 ;  /* 0x0000001e2420723c */ /* 0x000fe20000001820 */
[----:B------:R-:W-:Y:S04]  /*0e40*/  LDSM.16.MT88.4 R36, [R15+UR6+0x800] ;  /* 0x000800060f24783b */ /* 0x000fe80008004200 */
[----:B------:R-:W0:Y:S02]  /*0e50*/  LDSM.16.M88.4 R28, [R10+UR6+0x1000] ;  /* 0x001000060a1c783b */ /* 0x000e240008000200 */
[----:B0-----:R-:W-:Y:S02]  /*0e60*/  HMMA.16816.F32 R20, R36, R28, R20 ;  /* 0x0000001c2414723c */ /* 0x001fe40000001814 */
[----:B------:R-:W0:-:S15]  /*0e70*/  LDSM.16.MT88.4 R36, [R14+UR6+0x800] ;  /* 0x000800060e24783b */ /* 0x000e1e0008004200 */
[----:B0-----:R-:W-:Y:S01]  /*0e80*/  HMMA.16816.F32 R32, R36, R28, R32 ;  /* 0x0000001c2420723c */ /* 0x001fe20000001820 */
[----:B------:R-:W0:Y:S06]  /*0e90*/  LDSM.16.MT88.4 R36, [R15+UR6+0xc00] ;  /* 0x000c00060f24783b */ /* 0x000e2c0008004200 */
[----:B0-----:R-:W-:Y:S01]  /*0ea0*/  HMMA.16816.F32 R20, R36, R30, R20 ;  /* 0x0000001e2414723c */ /* 0x001fe20000001814 */
[----:B------:R-:W0:-:S15]  /*0eb0*/  LDSM.16.MT88.4 R36, [R14+UR6+0xc00] ;  /* 0x000c00060e24783b */ /* 0x000e1e0008004200 */
[----:B------:R-:W-:-:S01]  /*0ec0*/  NOP ;  /* 0x0000000000007918 */ /* 0x000fc20000000000 */
[----:B0-----:R-:W-:Y:S07]  /*0ed0*/  HMMA.16816.F32 R32, R36, R30, R32 ;  /* 0x0000001e2420723c */ /* 0x001fee0000001820 */
[----:B------:R-:W-:Y:S01]  /*0ee0*/  FMUL R28, R20, UR9 ;  /* 0x00000009141c7c20 */ /* 0x000fe20008400000 */
[----:B------:R-:W-:Y:S01]  /*0ef0*/  FMUL R29, R21, UR9 ;  /* 0x00000009151d7c20 */ /* 0x000fe20008400000 */
[----:B------:R-:W-:Y:S01]  /*0f00*/  FMUL R30, R22, UR9 ;  /* 0x00000009161e7c20 */ /* 0x000fe20008400000 */
[----:B------:R-:W-:-:S03]  /*0f10*/  FMUL R31, R23, UR9 ;  /* 0x00000009171f7c20 */ /* 0x000fc60008400000 */
[----:B------:R-:W-:Y:S02]  /*0f20*/  FMNMX R36, R28, R29, !PT ;  /* 0x0000001d1c247209 */ /* 0x000fe40007800000 */
[----:B------:R-:W-:-:S09]  /*0f30*/  FMNMX R30, R30, R31, !PT ;  /* 0x0000001f1e1e7209 */ /* 0x000fd20007800000 */
[----:B------:R-:W-:Y:S01]  /*0f40*/  FMUL R28, R32, UR9 ;  /* 0x00000009201c7c20 */ /* 0x000fe20008400000 */
[----:B------:R-:W-:-:S05]  /*0f50*/  FMUL R29, R33, UR9 ;  /* 0x00000009211d7c20 */ /* 0x000fca0008400000 */
[----:B------:R-:W-:Y:S01]  /*0f60*/  FMNMX R31, R28, R29, !PT ;  /* 0x0000001d1c1f7209 */ /* 0x000fe20007800000 */
[----:B------:R-:W-:Y:S01]  /*0f70*/  FMUL R28, R34, UR9 ;  /* 0x00000009221c7c20 */ /* 0x000fe20008400000 */
[----:B------:R-:W-:-:S05]  /*0f80*/  FMUL R29, R35, UR9 ;  /* 0x00000009231d7c20 */ /* 0x000fca0008400000 */
[----:B------:R-:W-:Y:S01]  /*0f90*/  FMNMX R28, R28, R29, !PT ;  /* 0x0000001d1c1c7209 */ /* 0x000fe20007800000 */
[----:B------:R-:W0:Y:S04]  /*0fa0*/  SHFL.BFLY PT, R37, R36, 0x2, 0x1f ;  /* 0x0c401f0024257f89 */ /* 0x000e2800000e0000 */
[----:B------:R-:W1:Y:S04]  /*0fb0*/  SHFL.BFLY PT, R39, R30, 0x2, 0x1f ;  /* 0x0c401f001e277f89 */ /* 0x000e6800000e0000 */
[----:B------:R-:W2:Y:S04]  /*0fc0*/  SHFL.BFLY PT, R38, R31, 0x2, 0x1f ;  /* 0x0c401f001f267f89 */ /* 0x000ea800000e0000 */
[----:B------:R-:W3:Y:S01]  /*0fd0*/  SHFL.BFLY PT, R29, R28, 0x2, 0x1f ;  /* 0x0c401f001c1d7f89 */ /* 0x000ee200000e0000 */
[----:B0-----:R-:W-:-:S02]  /*0fe0*/  FMNMX R37, R36, R37, !PT ;  /* 0x0000002524257209 */ /* 0x001fc40007800000 */
[----:B-1----:R-:W-:Y:S02]  /*0ff0*/  FMNMX R39, R30, R39, !PT ;  /* 0x000000271e277209 */ /* 0x002fe40007800000 */
[----:B--2---:R-:W-:Y:S02]  /*1000*/  FMNMX R38, R31, R38, !PT ;  /* 0x000000261f267209 */ /* 0x004fe40007800000 */
[----:B---3--:R-:W-:Y:S01]  /*1010*/  FMNMX R51, R28, R29, !PT ;  /* 0x0000001d1c337209 */ /* 0x008fe20007800000 */
[----:B------:R-:W0:Y:S04]  /*1020*/  SHFL.BFLY PT, R30, R37, 0x1, 0x1f ;  /* 0x0c201f00251e7f89 */ /* 0x000e2800000e0000 */
[----:B------:R-:W1:Y:S04]  /*1030*/  SHFL.BFLY PT, R36, R39, 0x1, 0x1f ;  /* 0x0c201f0027247f89 */ /* 0x000e6800000e0000 */
[----:B------:R-:W2:Y:S04]  /*1040*/  SHFL.BFLY PT, R29, R38, 0x1, 0x1f ;  /* 0x0c201f00261d7f89 */ /* 0x000ea800000e0000 */
[----:B------:R-:W3:Y:S01]  /*1050*/  SHFL.BFLY PT, R70, R51, 0x1, 0x1f ;  /* 0x0c201f0033467f89 */ /* 0x000ee200000e0000 */
[----:B0-----:R-:W-:Y:S01]  /*1060*/  FMNMX R30, R37, R30, !PT ;  /* 0x0000001e251e7209 */ /* 0x001fe20007800000 */
[----:B------:R-:W-:Y:S01]  /*1070*/  BAR.SYNC.DEFER_BLOCKING 0x0 ;  /* 0x0000000000007b1d */ /* 0x000fe20000010000 */
[----:B-1----:R-:W-:-:S02]  /*1080*/  FMNMX R36, R39, R36, !PT ;  /* 0x0000002427247209 */ /* 0x002fc40007800000 */
[----:B--2---:R-:W-:Y:S02]  /*1090*/  FMNMX R68, R38, R29, !PT ;  /* 0x0000001d26447209 */ /* 0x004fe40007800000 */
[----:B---3--:R-:W-:Y:S01]  /*10a0*/  FMNMX R70, R51, R70, !PT ;  /* 0x0000004633467209 */ /* 0x008fe20007800000 */
[----:B------:R-:W-:Y:S04]  /*10b0*/  @P1 STS [R3+0x1000], R30 ;  /* 0x0010001e03001388 */ /* 0x000fe80000000800 */
[----:B------:R-:W-:Y:S04]  /*10c0*/  @P1 STS [R3+0x1040], R36 ;  /* 0x0010402403001388 */ /* 0x000fe80000000800 */
[----:B------:R-:W-:Y:S04]  /*10d0*/  @P1 STS [R3+0x1080], R68 ;  /* 0x0010804403001388 */ /* 0x000fe80000000800 */
[----:B------:R-:W-:Y:S01]  /*10e0*/  @P1 STS [R3+0x10c0], R70 ;  /* 0x0010c04603001388 */ /* 0x000fe20000000800 */
[----:B------:R-:W-:Y:S06]  /*10f0*/  BAR.SYNC.DEFER_BLOCKING 0x0 ;  /* 0x0000000000007b1d */ /* 0x000fec0000010000 */
[----:B------:R-:W0:Y:S04]  /*1100*/  @!P2 LDS R13, [R9+0x1000] ;  /* 0x00100000090da984 */ /* 0x000e280000000800 */
[----:B0-----:R-:W0:Y:S02]  /*1110*/  SHFL.BFLY PT, R28, R13, 0x1, 0x1f ;  /* 0x0c201f000d1c7f89 */ /* 0x001e2400000e0000 */
[----:B0-----:R-:W-:-:S05]  /*1120*/  FMNMX R28, R13, R28, !PT ;  /* 0x0000001c0d1c7209 */ /* 0x001fca0007800000 */
[----:B------:R-:W-:Y:S01]  /*1130*/  @P0 STS [R9+0x1000], R28 ;  /* 0x0010001c09000388 */ /* 0x000fe20000000800 */
[----:B------:R-:W-:Y:S06]  /*1140*/  BAR.SYNC.DEFER_BLOCKING 0x0 ;  /* 0x0000000000007b1d */ /* 0x000fec0000010000 */
[----:B------:R-:W0:Y:S04]  /*1150*/  LDS R39, [R2+UR6+0x1000] ;  /* 0x0010000602277984 */ /* 0x000e280008000800 */
[----:B------:R-:W1:Y:S04]  /*1160*/  LDS R38, [R2+UR6+0x1040] ;  /* 0x0010400602267984 */ /* 0x000e680008000800 */
[----:B------:R-:W-:Y:S01]  /*1170*/  LDS R51, [R2+UR6+0x1080] ;  /* 0x0010800602337984 */ /* 0x000fe20008000800 */
[----:B0-----:R-:W-:-:S05]  /*1180*/  FMNMX R39, R39, R50, !PT ;  /* 0x0000003227277209 */ /* 0x001fca0007800000 */
[--C-:B------:R-:W-:Y:S01]  /*1190*/  FFMA R20, R20, UR9, -R39.reuse ;  /* 0x0000000914147c23 */ /* 0x100fe20008000827 */
[----:B------:R-:W-:-:S03]  /*11a0*/  FFMA R21, R21, UR9, -R39 ;  /* 0x0000000915157c23 */ /* 0x000fc60008000827 */
[----:B------:R-:W-:Y:S01]  /*11b0*/  FMUL R20, R20, 1.4426950216293334961 ;  /* 0x3fb8aa3b14147820 */ /* 0x000fe20000400000 */
[----:B------:R-:W-:-:S03]  /*11c0*/  FMUL R21, R21, 1.4426950216293334961 ;  /* 0x3fb8aa3b15157820 */ /* 0x000fc60000400000 */
[----:B------:R-:W-:Y:S08]  /*11d0*/  MUFU.EX2 R30, R20 ;  /* 0x00000014001e7308 */ /* 0x000ff00000000800 */
[----:B------:R-:W0:Y:S02]  /*11e0*/  MUFU.EX2 R31, R21 ;  /* 0x00000015001f7308 */ /* 0x000e240000000800 */
[----:B0-----:R-:W-:-:S05]  /*11f0*/  FADD R28, R30, R31 ;  /* 0x0000001f1e1c7221 */ /* 0x001fca0000000000 */
[----:B------:R-:W0:Y:S01]  /*1200*/  SHFL.BFLY PT, R29, R28, 0x2, 0x1f ;  /* 0x0c401f001c1d7f89 */ /* 0x000e2200000e0000 */
[----:B-1----:R-:W-:-:S05]  /*1210*/  FMNMX R38, R38, R49, !PT ;  /* 0x0000003126267209 */ /* 0x002fca0007800000 */
[--C-:B------:R-:W-:Y:S01]  /*1220*/  FFMA R22, R22, UR9, -R38.reuse ;  /* 0x0000000916167c23 */ /* 0x100fe20008000826 */
[----:B------:R-:W-:Y:S01]  /*1230*/  FFMA R23, R23, UR9, -R38 ;  /* 0x0000000917177c23 */ /* 0x000fe20008000826 */
[----:B0-----:R-:W-:-:S05]  /*1240*/  FADD R29, R28, R29 ;  /* 0x0000001d1c1d7221 */ /* 0x001fca0000000000 */
[----:B------:R-:W0:Y:S01]  /*1250*/  SHFL.BFLY PT, R68, R29, 0x1, 0x1f ;  /* 0x0c201f001d447f89 */ /* 0x000e2200000e0000 */
[----:B------:R-:W-:Y:S01]  /*1260*/  FMUL R22, R22, 1.4426950216293334961 ;  /* 0x3fb8aa3b16167820 */ /* 0x000fe20000400000 */
[----:B------:R-:W-:-:S03]  /*1270*/  FMUL R23, R23, 1.4426950216293334961 ;  /* 0x3fb8aa3b17177820 */ /* 0x000fc60000400000 */
[----:B------:R-:W-:Y:S08]  /*1280*/  MUFU.EX2 R72, R22 ;  /* 0x0000001600487308 */ /* 0x000ff00000000800 */
[----:B------:R-:W1:Y:S01]  /*1290*/  MUFU.EX2 R69, R23 ;  /* 0x0000001700457308 */ /* 0x000e620000000800 */
[----:B0-----:R-:W-:Y:S02]  /*12a0*/  FADD R28, R29, R68 ;  /* 0x000000441d1c7221 */ /* 0x001fe40000000000 */
[----:B------:R-:W-:Y:S01]  /*12b0*/  LDS R68, [R2+UR6+0x10c0] ;  /* 0x0010c00602447984 */ /* 0x000fe20008000800 */
[----:B------:R-:W-:Y:S01]  /*12c0*/  FMNMX R51, R51, R48, !PT ;  /* 0x0000003033337209 */ /* 0x000fe20007800000 */
[----:B-1----:R-:W-:Y:S01]  /*12d0*/  FADD R20, R72, R69 ;  /* 0x0000004548147221 */ /* 0x002fe20000000000 */
[----:B------:R-:W-:Y:S03]  /*12e0*/  BAR.SYNC.DEFER_BLOCKING 0x0 ;  /* 0x0000000000007b1d */ /* 0x000fe60000010000 */
[--C-:B------:R-:W-:Y:S01]  /*12f0*/  FFMA R32, R32, UR9, -R51.reuse ;  /* 0x0000000920207c23 */ /* 0x100fe20008000833 */
[----:B------:R-:W-:-:S02]  /*1300*/  FFMA R33, R33, UR9, -R51 ;  /* 0x0000000921217c23 */ /* 0x000fc40008000833 */
[----:B------:R-:W0:Y:S01]  /*1310*/  SHFL.BFLY PT, R21, R20, 0x2, 0x1f ;  /* 0x0c401f0014157f89 */ /* 0x000e2200000e0000 */
[----:B------:R-:W-:Y:S01]  /*1320*/  FMUL R32, R32, 1.4426950216293334961 ;  /* 0x3fb8aa3b20207820 */ /* 0x000fe20000400000 */
[----:B------:R-:W-:-:S03]  /*1330*/  FMUL R33, R33, 1.4426950216293334961 ;  /* 0x3fb8aa3b21217820 */ /* 0x000fc60000400000 */
[----:B------:R-:W-:Y:S08]  /*1340*/  MUFU.EX2 R36, R32 ;  /* 0x0000002000247308 */ /* 0x000ff00000000800 */
[----:B------:R-:W1:Y:S01]  /*1350*/  MUFU.EX2 R37, R33 ;  /* 0x0000002100257308 */ /* 0x000e620000000800 */
[----:B0-----:R-:W-:Y:S01]  /*1360*/  FADD R21, R20, R21 ;  /* 0x0000001514157221 */ /* 0x001fe20000000000 */
[----:B------:R-:W-:Y:S01]  /*1370*/  FMNMX R68, R68, R47, !PT ;  /* 0x0000002f44447209 */ /* 0x000fe20007800000 */
[----:B-1----:R-:W-:-:S04]  /*1380*/  FADD R20, R36, R37 ;  /* 0x0000002524147221 */ /* 0x002fc80000000000 */
[--C-:B------:R-:W-:Y:S01]  /*1390*/  FFMA R35, R35, UR9, -R68.reuse ;  /* 0x0000000923237c23 */ /* 0x100fe20008000844 */
[----:B------:R-:W-:Y:S01]  /*13a0*/  FFMA R34, R34, UR9, -R68 ;  /* 0x0000000922227c23 */ /* 0x000fe20008000844 */
[----:B------:R-:W0:Y:S02]  /*13b0*/  SHFL.BFLY PT, R23, R20, 0x2, 0x1f ;  /* 0x0c401f0014177f89 */ /* 0x000e2400000e0000 */
[----:B------:R-:W-:Y:S01]  /*13c0*/  FMUL R35, R35, 1.4426950216293334961 ;  /* 0x3fb8aa3b23237820 */ /* 0x000fe20000400000 */
[----:B------:R-:W-:Y:S01]  /*13d0*/  FMUL R34, R34, 1.4426950216293334961 ;  /* 0x3fb8aa3b22227820 */ /* 0x000fe20000400000 */
[----:B------:R-:W1:Y:S03]  /*13e0*/  SHFL.BFLY PT, R22, R21, 0x1, 0x1f ;  /* 0x0c201f0015167f89 */ /* 0x000e6600000e0000 */
[----:B------:R-:W-:Y:S08]  /*13f0*/  MUFU.EX2 R70, R34 ;  /* 0x0000002200467308 */ /* 0x000ff00000000800 */
[----:B------:R-:W2:Y:S01]  /*1400*/  MUFU.EX2 R35, R35 ;  /* 0x0000002300237308 */ /* 0x000ea20000000800 */
[----:B0-----:R-:W-:Y:S01]  /*1410*/  FADD R23, R20, R23 ;  /* 0x0000001714177221 */ /* 0x001fe20000000000 */
[----:B--2---:R-:W-:Y:S01]  /*1420*/  FADD R20, R70, R35 ;  /* 0x0000002346147221 */ /* 0x004fe20000000000 */
[----:B-1----:R-:W-:-:S04]  /*1430*/  FADD R74, R21, R22 ;  /* 0x00000016154a7221 */ /* 0x002fc80000000000 */
[----:B------:R-:W0:Y:S04]  /*1440*/  SHFL.BFLY PT, R21, R20, 0x2, 0x1f ;  /* 0x0c401f0014157f89 */ /* 0x000e2800000e0000 */
[----:B------:R-:W1:Y:S01]  /*1450*/  SHFL.BFLY PT, R22, R23, 0x1, 0x1f ;  /* 0x0c201f0017167f89 */ /* 0x000e6200000e0000 */
[----:B0-----:R-:W-:Y:S01]  /*1460*/  FADD R21, R20, R21 ;  /* 0x0000001514157221 */ /* 0x001fe20000000000 */
[----:B-1----:R-:W-:-:S04]  /*1470*/  FADD R76, R23, R22 ;  /* 0x00000016174c7221 */ /* 0x002fc80000000000 */
[----:B------:R-:W0:Y:S04]  /*1480*/  SHFL.BFLY PT, R22, R21, 0x1, 0x1f ;  /* 0x0c201f0015167f89 */ /* 0x000e2800000e0000 */
[----:B------:R-:W-:Y:S04]  /*1490*/  @P1 STS [R3+0x1000], R28 ;  /* 0x0010001c03001388 */ /* 0x000fe80000000800 */
[----:B------:R-:W-:Y:S04]  /*14a0*/  @P1 STS [R3+0x1040], R74 ;  /* 0x0010404a03001388 */ /* 0x000fe80000000800 */
[----:B------:R-:W-:Y:S01]  /*14b0*/  @P1 STS [R3+0x1080], R76 ;  /* 0x0010804c03001388 */ /* 0x000fe20000000800 */
[----:B0-----:R-:W-:-:S05]  /*14c0*/  FADD R29, R21, R22 ;  /* 0x00000016151d7221 */ /* 0x001fca0000000000 */
[----:B------:R-:W-:Y:S01]  /*14d0*/  @P1 STS [R3+0x10c0], R29 ;  /* 0x0010c01d03001388 */ /* 0x000fe20000000800 */
[----:B------:R-:W-:Y:S06]  /*14e0*/  BAR.SYNC.DEFER_BLOCKING 0x0 ;  /* 0x0000000000007b1d */ /* 0x000fec0000010000 */
[----:B------:R-:W0:Y:S04]  /*14f0*/  @!P2 LDS R11, [R9+0x1000] ;  /* 0x00100000090ba984 */ /* 0x000e280000000800 */
[----:B0-----:R-:W0:Y:S02]  /*1500*/  SHFL.BFLY PT, R22, R11, 0x1, 0x1f ;  /* 0x0c201f000b167f89 */ /* 0x001e2400000e0000 */
[----:B0-----:R-:W-:-:S05]  /*1510*/  FADD R28, R11, R22 ;  /* 0x000000160b1c7221 */ /* 0x001fca0000000000 */
[----:B------:R-:W-:Y:S01]  /*1520*/  @P0 STS [R9+0x1000], R28 ;  /* 0x0010001c09000388 */ /* 0x000fe20000000800 */
[----:B------:R-:W-:Y:S01]  /*1530*/  BAR.SYNC.DEFER_BLOCKING 0x0 ;  /* 0x0000000000007b1d */ /* 0x000fe20000010000 */
[----:B------:R-:W-:-:S04]  /*1540*/  FADD R20, -R39, R50 ;  /* 0x0000003227147221 */ /* 0x000fc80000000100 */
[----:B------:R-:W-:Y:S01]  /*1550*/  FMUL R21, R20, 1.4426950216293334961 ;  /* 0x3fb8aa3b14157820 */ /* 0x000fe20000400000 */
[----:B------:R-:W0:Y:S04]  /*1560*/  LDS R23, [R2+UR6+0x1000] ;  /* 0x0010000602177984 */ /* 0x000e280008000800 */
[----:B------:R-:W1:Y:S04]  /*1570*/  LDS R32, [R2+UR6+0x1040] ;  /* 0x0010400602207984 */ /* 0x000e680008000800 */
[----:B------:R-:W2:Y:S01]  /*1580*/  LDS R29, [R2+UR6+0x1080] ;  /* 0x00108006021d7984 */ /* 0x000ea20008000800 */
[----:B------:R-:W3:Y:S01]  /*1590*/  MUFU.EX2 R34, R21 ;  /* 0x0000001500227308 */ /* 0x000ee20000000800 */
[----:B------:R-:W-:-:S02]  /*15a0*/  FADD R20, -R38, R49 ;  /* 0x0000003126147221 */ /* 0x000fc40000000100 */
[----:B------:R-:W4:Y:S02]  /*15b0*/  LDS R50, [R2+UR6+0x10c0] ;  /* 0x0010c00602327984 */ /* 0x000f240008000800 */
[----:B------:R-:W-:Y:S01]  /*15c0*/  FMUL R22, R20, 1.4426950216293334961 ;  /* 0x3fb8aa3b14167820 */ /* 0x000fe20000400000 */
[----:B------:R-:W-:-:S04]  /*15d0*/  FADD R20, -R51, R48 ;  /* 0x0000003033147221 */ /* 0x000fc80000000100 */
[----:B------:R-:W-:Y:S01]  /*15e0*/  FMUL R33, R20, 1.4426950216293334961 ;  /* 0x3fb8aa3b14217820 */ /* 0x000fe20000400000 */
[----:B------:R-:W5:Y:S01]  /*15f0*/  MUFU.EX2 R49, R22 ;  /* 0x0000001600317308 */ /* 0x000f620000000800 */
[C---:B---3--:R-:W-:Y:S01]  /*1600*/  FMUL R16, R34.reuse, R16 ;  /* 0x0000001022107220 */ /* 0x048fe20000400000 */
[C---:B------:R-:W-:Y:S01]  /*1610*/  FMUL R17, R34.reuse, R17 ;  /* 0x0000001122117220 */ /* 0x040fe20000400000 */
[----:B0-----:R-:W-:-:S05]  /*1620*/  FFMA R44, R34, R44, R23 ;  /* 0x0000002c222c7223 */ /* 0x001fca0000000017 */
[----:B------:R-:W2:Y:S01]  /*1630*/  MUFU.EX2 R34, R33 ;  /* 0x0000002100227308 */ /* 0x000ea20000000800 */
[C---:B-----5:R-:W-:Y:S01]  /*1640*/  FMUL R18, R49.reuse, R18 ;  /* 0x0000001231127220 */ /* 0x060fe20000400000 */
[C---:B-1----:R-:W-:Y:S01]  /*1650*/  FFMA R43, R49.reuse, R43, R32 ;  /* 0x0000002b312b7223 */ /* 0x042fe20000000020 */
[----:B------:R-:W-:Y:S01]  /*1660*/  FMUL R19, R49, R19 ;  /* 0x0000001331137220 */ /* 0x000fe20000400000 */
[----:B------:R-:W-:-:S04]  /*1670*/  IMAD.WIDE R48, R0, 0x2, R54 ;  /* 0x0000000200307825 */ /* 0x000fc800078e0236 */
[C---:B------:R-:W-:Y:S02]  /*1680*/  IMAD.WIDE R22, R0.reuse, 0x2, R58 ;  /* 0x0000000200167825 */ /* 0x040fe400078e023a */
[----:B------:R0:W3:Y:S02]  /*1690*/  LDG.E.U16 R48, desc[UR10][R48.64] ;  /* 0x0000000a30307981 */ /* 0x0000e4000c1e1500 */
[----:B------:R-:W-:Y:S02]  /*16a0*/  IMAD.WIDE R20, R0, 0x2, R56 ;  /* 0x0000000200147825 */ /* 0x000fe400078e0238 */
[----:B------:R-:W5:Y:S02]  /*16b0*/  LDG.E.U16 R74, desc[UR10][R22.64] ;  /* 0x0000000a164a7981 */ /* 0x000f64000c1e1500 */
[----:B--2---:R-:W-:Y:S01]  /*16c0*/  FFMA R42, R34, R42, R29 ;  /* 0x0000002a222a7223 */ /* 0x004fe2000000001d */
[----:B------:R-:W-:Y:S01]  /*16d0*/  IMAD.WIDE R28, R0, 0x2, R52 ;  /* 0x00000002001c7825 */ /* 0x000fe200078e0234 */
[----:B------:R-:W2:Y:S04]  /*16e0*/  LDG.E.U16 R76, desc[UR10][R20.64] ;  /* 0x0000000a144c7981 */ /* 0x000ea8000c1e1500 */
[----:B------:R-:W2:Y:S01]  /*16f0*/  LDG.E.U16 R71, desc[UR10][R28.64] ;  /* 0x0000000a1c477981 */ /* 0x000ea2000c1e1500 */
[----:B------:R-:W-:Y:S01]  /*1700*/  BAR.SYNC.DEFER_BLOCKING 0x0 ;  /* 0x0000000000007b1d */ /* 0x000fe20000010000 */
[C---:B------:R-:W-:Y:S01]  /*1710*/  FMUL R24, R34.reuse, R24 ;  /* 0x0000001822187220 */ /* 0x040fe20000400000 */
[----:B------:R-:W-:Y:S01]  /*1720*/  FMUL R25, R34, R25 ;  /* 0x0000001922197220 */ /* 0x000fe20000400000 */
[----:B------:R-:W-:-:S02]  /*1730*/  F2FP.F16.F32.PACK_AB R32, R31, R30 ;  /* 0x0000001e1f20723e */ /* 0x000fc400000000ff */
[----:B------:R-:W-:Y:S02]  /*1740*/  F2FP.F16.F32.PACK_AB R33, R69, R72 ;  /* 0x000000484521723e */ /* 0x000fe400000000ff */
[----:B------:R-:W-:Y:S02]  /*1750*/  F2FP.F16.F32.PACK_AB R34, R37, R36 ;  /* 0x000000242522723e */ /* 0x000fe400000000ff */
[----:B------:R-:W-:Y:S01]  /*1760*/  F2FP.F16.F32.PACK_AB R35, R35, R70 ;  /* 0x000000462323723e */ /* 0x000fe200000000ff */
[----:B------:R-:W-:-:S04]  /*1770*/  FADD R47, -R68, R47 ;  /* 0x0000002f442f7221 */ /* 0x000fc80000000100 */
[----:B------:R-:W-:-:S06]  /*1780*/  FMUL R47, R47, 1.4426950216293334961 ;  /* 0x3fb8aa3b2f2f7820 */ /* 0x000fcc0000400000 */
[----:B------:R-:W1:Y:S01]  /*1790*/  MUFU.EX2 R47, R47 ;  /* 0x0000002f002f7308 */ /* 0x000e620000000800 */
[----:B------:R-:W-:Y:S01]  /*17a0*/  UIADD3 UR4, UR4, 0x10, URZ ;  /* 0x0000001004047890 */ /* 0x000fe2000fffe03f */
[----:B0-----:R-:W-:Y:S02]  /*17b0*/  IMAD.MOV.U32 R49, RZ, RZ, R38 ;  /* 0x000000ffff317224 */ /* 0x001fe400078e0026 */
[C---:B-1----:R-:W-:Y:S01]  /*17c0*/  FMUL R26, R47.reuse, R26 ;  /* 0x0000001a2f1a7220 */ /* 0x042fe20000400000 */
[C---:B------:R-:W-:Y:S01]  /*17d0*/  FMUL R27, R47.reuse, R27 ;  /* 0x0000001b2f1b7220 */ /* 0x040fe20000400000 */
[----:B----4-:R-:W-:Y:S01]  /*17e0*/  FFMA R41, R47, R41, R50 ;  /* 0x000000292f297223 */ /* 0x010fe20000000032 */
[----:B------:R-:W-:Y:S02]  /*17f0*/  IMAD.MOV.U32 R50, RZ, RZ, R39 ;  /* 0x000000ffff327224 */ /* 0x000fe400078e0027 */
[----:B------:R-:W-:Y:S01]  /*1800*/  IMAD.MOV.U32 R47, RZ, RZ, R68 ;  /* 0x000000ffff2f7224 */ /* 0x000fe200078e0044 */
[----:B---3--:R-:W-:Y:S04]  /*1810*/  STS.U16 [R5+UR6+0x1400], R48 ;  /* 0x0014003005007988 */ /* 0x008fe80008000406 */
[----:B-----5:R-:W-:Y:S04]  /*1820*/  STS.U16 [R5+UR6+0x1000], R74 ;  /* 0x0010004a05007988 */ /* 0x020fe80008000406 */
[----:B--2---:R-:W-:Y:S04]  /*1830*/  STS.U16 [R5+UR6+0x1200], R76 ;  /* 0x0012004c05007988 */ /* 0x004fe80008000406 */
[----:B------:R-:W-:Y:S04]  /*1840*/  STS.U16 [R5+UR6+0x1600], R71 ;  /* 0x0016004705007988 */ /* 0x000fe80008000406 */
[----:B------:R-:W-:Y:S01]  /*1850*/  STSM.16.M88.4 [R6+0x1800], R32 ;  /* 0x0018002006007844 */ /* 0x000fe20000000200 */
[----:B------:R-:W-:Y:S06]  /*1860*/  BAR.SYNC.DEFER_BLOCKING 0x0 ;  /* 0x0000000000007b1d */ /* 0x000fec0000010000 */
[----:B------:R-:W-:Y:S04]  /*1870*/  LDSM.16.M88.2 R36, [R7+0x1000] ;  /* 0x001000000724783b */ /* 0x000fe80000000100 */
[----:B------:R-:W0:Y:S04]  /*1880*/  LDSM.16.M88.4 R28, [R8+UR6+0x1800] ;  /* 0x00180006081c783b */ /* 0x000e280008000200 */
[----:B------:R-:W1:Y:S01]  /*1890*/  LDSM.16.M88.4 R20, [R8+UR6+0x1a00] ;  /* 0x001a00060814783b */ /* 0x000e620008000200 */
[-C--:B0-----:R-:W-:Y:S01]  /*18a0*/  HMMA.16816.F32 R16, R28, R36.reuse, R16 ;  /* 0x000000241c10723c */ /* 0x081fe20000001810 */
[----:B------:R-:W0:Y:S08]  /*18b0*/  LDC R28, c[0x0][0x280] ;  /* 0x0000a000ff1c7b82 */ /* 0x000e300000000800 */
[----:B------:R-:W2:Y:S08]  /*18c0*/  LDC R29, c[0x0][0x264] ;  /* 0x00009900ff1d7b82 */ /* 0x000eb00000000800 */
[----:B------:R-:W3:Y:S01]  /*18d0*/  LDC R31, c[0x0][0x254] ;  /* 0x00009500ff1f7b82 */ /* 0x000ee20000000800 */
[----:B0-----:R-:W-:Y:S01]  /*18e0*/  ISETP.LE.AND P3, PT, R28, UR4, PT ;  /* 0x000000041c007c0c */ /* 0x001fe2000bf63270 */
[----:B-1----:R-:W-:Y:S01]  /*18f0*/  HMMA.16816.F32 R24, R20, R36, R24 ;  /* 0x000000241418723c */ /* 0x002fe20000001818 */
[----:B------:R-:W-:Y:S01]  /*1900*/  MOV R48, R51 ;  /* 0x0000003300307202 */ /* 0x000fe20000000f00 */
[----:B--2---:R-:W-:Y:S01]  /*1910*/  IMAD R0, R29, 0x10, R0 ;  /* 0x000000101d007824 */ /* 0x004fe200078e0200 */
[----:B---3--:R-:W-:-:S09]  /*1920*/  LEA R12, R31, R12, 0x4 ;  /* 0x0000000c1f0c7211 */ /* 0x008fd200078e20ff */
[----:B------:R-:W-:-:S12]  /*1930*/  @!P3 BRA `(.L_x_1) ;  /* 0xfffffff000dcb947 */ /* 0x000fd8000383ffff */
.L_x_0:
[----:B------:R-:W0:Y:S01]  /*1940*/  S2R R5, SR_TID.X ;  /* 0x0000000000057919 */ /* 0x000e220000002100 */
[----:B------:R-:W-:Y:S01]  /*1950*/  FSETP.GEU.AND P3, PT, R44, 1.175494350822287508e-38, PT ;  /* 0x008000002c00780b */ /* 0x000fe20003f6e000 */
[C---:B------:R-:W-:Y:S01]  /*1960*/  FMUL R8, R42.reuse, 8388608 ;  /* 0x4b0000002a087820 */ /* 0x040fe20000400000 */
[C---:B------:R-:W-:Y:S01]  /*1970*/  FSETP.GT.AND P5, PT, |R43|.reuse, 8.50705917302346158658e+37, PT ;  /* 0x7e8000002b00780b */ /* 0x040fe20003fa4200 */
[----:B------:R-:W-:Y:S01]  /*1980*/  IMAD.MOV.U32 R29, RZ, RZ, R18 ;  /* 0x000000ffff1d7224 */ /* 0x000fe200078e0012 */
[----:B------:R-:W-:Y:S01]  /*1990*/  FSEL R9, RZ, -23, P3 ;  /* 0xc1b80000ff097808 */ /* 0x000fe20001800000 */
[----:B------:R-:W-:Y:S01]  /*19a0*/  IMAD.MOV.U32 R31, RZ, RZ, R17 ;  /* 0x000000ffff1f7224 */ /* 0x000fe200078e0011 */
[----:B------:R-:W-:Y:S01]  /*19b0*/  MOV R23, R19 ;  /* 0x0000001300177202 */ /* 0x000fe20000000f00 */
[----:B------:R-:W-:Y:S01]  /*19c0*/  IMAD.MOV.U32 R30, RZ, RZ, R24 ;  /* 0x000000ffff1e7224 */ /* 0x000fe200078e0018 */
[----:B------:R-:W-:Y:S01]  /*19d0*/  FSETP.GEU.AND P4, PT, R43, 1.175494350822287508e-38, PT ;  /* 0x008000002b00780b */ /* 0x000fe20003f8e000 */
[----:B------:R-:W1:Y:S01]  /*19e0*/  S2UR UR5, SR_CgaCtaId ;  /* 0x00000000000579c3 */ /* 0x000e620000008800 */
[----:B------:R-:W-:-:S07]  /*19f0*/  FSETP.GEU.AND P1, PT, R42, 1.175494350822287508e-38, PT ;  /* 0x008000002a00780b */ /* 0x000fce0003f2e000 */
[----:B------:R-:W-:Y:S01]  /*1a00*/  BAR.SYNC.DEFER_BLOCKING 0x0 ;  /* 0x0000000000007b1d */ /* 0x000fe20000010000 */
[----:B------:R-:W-:Y:S01]  /*1a10*/  MOV R33, R16 ;  /* 0x0000001000217202 */ /* 0x000fe20000000f00 */
[----:B------:R-:W-:Y:S01]  /*1a20*/  IMAD.MOV.U32 R28, RZ, RZ, R25 ;  /* 0x000000ffff1c7224 */ /* 0x000fe200078e0019 */
[----:B------:R-:W-:Y:S01]  /*1a30*/  FSEL R8, R8, R42, !P1 ;  /* 0x0000002a08087208 */ /* 0x000fe20004800000 */
[----:B------:R-:W-:Y:S01]  /*1a40*/  @P5 FMUL R23, R23, 0.25 ;  /* 0x3e80000017175820 */ /* 0x000fe20000400000 */
[----:B------:R-:W-:Y:S01]  /*1a50*/  FSEL R16, RZ, -23, P1 ;  /* 0xc1b80000ff107808 */ /* 0x000fe20000800000 */
[----:B------:R-:W-:Y:S01]  /*1a60*/  @P5 FMUL R29, R29, 0.25 ;  /* 0x3e8000001d1d5820 */ /* 0x000fe20000400000 */
[----:B------:R-:W-:Y:S01]  /*1a70*/  FSETP.GT.AND P1, PT, |R44|, 8.50705917302346158658e+37, PT ;  /* 0x7e8000002c00780b */ /* 0x000fe20003f24200 */
[----:B------:R-:W-:Y:S01]  /*1a80*/  VIADD R17, R8, 0xc0cafb0d ;  /* 0xc0cafb0d08117836 */ /* 0x000fe20000000000 */
[----:B------:R-:W-:Y:S01]  /*1a90*/  FSEL R11, RZ, -23, P4 ;  /* 0xc1b80000ff0b7808 */ /* 0x000fe20002000000 */
[----:B------:R-:W-:Y:S01]  /*1aa0*/  UMOV UR4, 0x400 ;  /* 0x0000040000047882 */ /* 0x000fe20000000000 */
[C---:B------:R-:W-:Y:S01]  /*1ab0*/  FSETP.GEU.AND P6, PT, R41.reuse, 1.175494350822287508e-38, PT ;  /* 0x008000002900780b */ /* 0x040fe20003fce000 */
[----:B------:R-:W2:Y:S01]  /*1ac0*/  LDC.64 R36, c[0x0][0x228] ;  /* 0x00008a00ff247b82 */ /* 0x000ea20000000a00 */
[----:B------:R-:W-:-:S02]  /*1ad0*/  FSETP.GEU.AND P2, PT, |R41|, 1.175494350822287508e-38, PT ;  /* 0x008000002900780b */ /* 0x000fc40003f4e200 */
[----:B------:R-:W-:Y:S02]  /*1ae0*/  FSEL R18, RZ, -23, P6 ;  /* 0xc1b80000ff127808 */ /* 0x000fe40003000000 */
[----:B------:R-:W-:Y:S01]  /*1af0*/  LOP3.LUT R17, R17, 0xff800000, RZ, 0xc0, !PT ;  /* 0xff80000011117812 */ /* 0x000fe200078ec0ff */
[C---:B0-----:R-:W-:Y:S01]  /*1b00*/  IMAD.SHL.U32 R3, R5.reuse, 0x20, RZ ;  /* 0x0000002005037824 */ /* 0x041fe200078e00ff */
[----:B------:R-:W-:Y:S01]  /*1b10*/  LOP3.LUT R7, R5, 0x3f, RZ, 0xc0, !PT ;  /* 0x0000003f05077812 */ /* 0x000fe200078ec0ff */
[----:B------:R-:W-:Y:S01]  /*1b20*/  @P1 FMUL R31, R31, 0.25 ;  /* 0x3e8000001f1f1820 */ /* 0x000fe20000400000 */
[----:B------:R-:W-:Y:S01]  /*1b30*/  LOP3.LUT R2, R5, 0x18, RZ, 0xc0, !PT ;  /* 0x0000001805027812 */ /* 0x000fe200078ec0ff */
[----:B------:R-:W-:Y:S01]  /*1b40*/  @P1 FMUL R33, R33, 0.25 ;  /* 0x3e80000021211820 */ /* 0x000fe20000400000 */
[C---:B------:R-:W-:Y:S01]  /*1b50*/  LOP3.LUT R6, R5.reuse, 0xff, RZ, 0xc0, !PT ;  /* 0x000000ff05067812 */ /* 0x040fe200078ec0ff */
[----:B-1----:R-:W-:Y:S01]  /*1b60*/  ULEA UR6, UR5, UR4, 0x18 ;  /* 0x0000000405067291 */ /* 0x002fe2000f8ec03f */
[----:B------:R-:W-:-:S02]  /*1b70*/  LOP3.LUT R4, R5, 0xc0, RZ, 0xc0, !PT ;  /* 0x000000c005047812 */ /* 0x000fc400078ec0ff */
[----:B------:R-:W-:Y:S01]  /*1b80*/  LOP3.LUT R3, R3, 0x60, RZ, 0xc0, !PT ;  /* 0x0000006003037812 */ /* 0x000fe200078ec0ff */
[----:B------:R-:W-:Y:S01]  /*1b90*/  ULDC.64 UR4, c[0x0][0x270] ;  /* 0x00009c0000047ab9 */ /* 0x000fe20000000a00 */
[----:B------:R-:W-:Y:S01]  /*1ba0*/  LEA R7, R2, R7, 0x5 ;  /* 0x0000000702077211 */ /* 0x000fe200078e28ff */
[----:B------:R-:W-:Y:S01]  /*1bb0*/  UIMAD UR4, UR7, UR4, URZ ;  /* 0x00000004070472a4 */ /* 0x000fe2000f8e023f */
[----:B------:R-:W-:Y:S01]  /*1bc0*/  ISETP.GE.U32.AND P0, PT, R6, 0x20, PT ;  /* 0x000000200600780c */ /* 0x000fe20003f06070 */
[----:B------:R-:W-:Y:S01]  /*1bd0*/  FMUL R6, R44, 8388608 ;  /* 0x4b0000002c067820 */ /* 0x000fe20000400000 */
[----:B------:R-:W-:Y:S01]  /*1be0*/  IMAD R3, R4, 0x4, R3 ;  /* 0x0000000404037824 */ /* 0x000fe200078e0203 */
[----:B------:R-:W-:Y:S01]  /*1bf0*/  SHF.R.U32.HI R4, RZ, 0x1, R4 ;  /* 0x00000001ff047819 */ /* 0x000fe20000011604 */
[----:B------:R-:W-:Y:S01]  /*1c00*/  IMAD.SHL.U32 R7, R7, 0x4, RZ ;  /* 0x0000000407077824 */ /* 0x000fe200078e00ff */
[----:B------:R-:W-:Y:S01]  /*1c10*/  SHF.R.U32.HI R13, RZ, 0x4, R5 ;  /* 0x00000004ff0d7819 */ /* 0x000fe20000011605 */
[----:B------:R-:W-:Y:S01]  /*1c20*/  USHF.L.U32 UR8, UR4, 0x1, URZ ;  /* 0x0000000104087899 */ /* 0x000fe2000800063f */
[----:B------:R-:W-:-:S02]  /*1c30*/  FSEL R6, R6, R44, !P3 ;  /* 0x0000002c06067208 */ /* 0x000fc40005800000 */
[----:B------:R-:W-:Y:S02]  /*1c40*/  FSETP.GEU.AND P3, PT, |R43|, 1.175494350822287508e-38, PT ;  /* 0x008000002b00780b */ /* 0x000fe40003f6e200 */
[----:B------:R-:W-:Y:S01]  /*1c50*/  LOP3.LUT R4, R7, R4, RZ, 0x3c, !PT ;  /* 0x0000000407047212 */ /* 0x000fe200078e3cff */
[----:B------:R-:W-:Y:S01]  /*1c60*/  FMUL R7, R43, 8388608 ;  /* 0x4b0000002b077820 */ /* 0x000fe20000400000 */
[----:B------:R-:W-:Y:S02]  /*1c70*/  LOP3.LUT R0, R5, 0x1c, RZ, 0xc0, !PT ;  /* 0x0000001c05007812 */ /* 0x000fe400078ec0ff */
[----:B------:R-:W-:Y:S02]  /*1c80*/  LOP3.LUT R13, R13, 0x2, RZ, 0xc0, !PT ;  /* 0x000000020d0d7812 */ /* 0x000fe400078ec0ff */
[----:B------:R-:W-:Y:S01]  /*1c90*/  FSEL R7, R7, R43, !P4 ;  /* 0x0000002b07077208 */ /* 0x000fe20006000000 */
[----:B------:R-:W-:Y:S01]  /*1ca0*/  @P5 FMUL R43, R43, 0.25 ;  /* 0x3e8000002b2b5820 */ /* 0x000fe20000400000 */
[----:B------:R-:W-:Y:S01]  /*1cb0*/  IADD3 R13, R0, R3, R13 ;  /* 0x00000003000d7210 */ /* 0x000fe20007ffe00d */
[C---:B------:R-:W-:Y:S01]  /*1cc0*/  FMUL R3, R41.reuse, 8388608 ;  /* 0x4b00000029037820 */ /* 0x040fe20000400000 */
[----:B------:R-:W-:Y:S01]  /*1cd0*/  FSETP.GT.AND P4, PT, |R41|, 8.50705917302346158658e+37, PT ;  /* 0x7e8000002900780b */ /* 0x000fe20003f84200 */
[----:B------:R-:W-:Y:S01]  /*1ce0*/  @!P3 FMUL R23, R23, 16777216 ;  /* 0x4b8000001717b820 */ /* 0x000fe20000400000 */
[----:B------:R-:W-:Y:S01]  /*1cf0*/  @!P3 FMUL R43, R43, 16777216 ;  /* 0x4b8000002b2bb820 */ /* 0x000fe20000400000 */
[----:B------:R-:W-:Y:S01]  /*1d00*/  @!P3 FMUL R29, R29, 16777216 ;  /* 0x4b8000001d1db820 */ /* 0x000fe20000400000 */
[----:B------:R-:W-:Y:S01]  /*1d10*/  FSETP.GEU.AND P5, PT, |R44|, 1.175494350822287508e-38, PT ;  /* 0x008000002c00780b */ /* 0x000fe20003fae200 */
[----:B------:R-:W-:Y:S01]  /*1d20*/  VIADD R12, R7, 0xc0cafb0d ;  /* 0xc0cafb0d070c7836 */ /* 0x000fe20000000000 */
[----:B------:R-:W-:Y:S01]  /*1d30*/  FSETP.GT.AND P3, PT, |R42|, 8.50705917302346158658e+37, PT ;  /* 0x7e8000002a00780b */ /* 0x000fe20003f64200 */
[----:B------:R-:W-:Y:S01]  /*1d40*/  @P1 FMUL R44, R44, 0.25 ;  /* 0x3e8000002c2c1820 */ /* 0x000fe20000400000 */
[----:B------:R-:W-:Y:S01]  /*1d50*/  FSEL R3, R3, R41, !P6 ;  /* 0x0000002903037208 */ /* 0x000fe20007000000 */
[----:B------:R-:W-:Y:S01]  /*1d60*/  MUFU.RCP R22, R43 ;  /* 0x0000002b00167308 */ /* 0x000fe20000001000 */
[----:B------:R-:W-:-:S02]  /*1d70*/  FSETP.GEU.AND P6, PT, |R42|, 1.175494350822287508e-38, PT ;  /* 0x008000002a00780b */ /* 0x000fc40003fce200 */
[----:B------:R-:W-:Y:S01]  /*1d80*/  IADD3 R10, R6, -0x3f3504f3, RZ ;  /* 0xc0cafb0d060a7810 */ /* 0x000fe20007ffe0ff */
[----:B------:R-:W-:Y:S01]  /*1d90*/  @P4 FMUL R41, R41, 0.25 ;  /* 0x3e80000029294820 */ /* 0x000fe20000400000 */
[----:B------:R-:W-:Y:S01]  /*1da0*/  IADD3 R19, R3, -0x3f3504f3, RZ ;  /* 0xc0cafb0d03137810 */ /* 0x000fe20007ffe0ff */
[----:B------:R-:W-:Y:S01]  /*1db0*/  @P4 FMUL R27, R27, 0.25 ;  /* 0x3e8000001b1b4820 */ /* 0x000fe20000400000 */
[----:B------:R-:W-:Y:S01]  /*1dc0*/  LOP3.LUT R15, R10, 0xff800000, RZ, 0xc0, !PT ;  /* 0xff8000000a0f7812 */ /* 0x000fe200078ec0ff */
[----:B------:R-:W-:Y:S01]  /*1dd0*/  @!P5 FMUL R44, R44, 16777216 ;  /* 0x4b8000002c2cd820 */ /* 0x000fe20000400000 */
[----:B------:R-:W-:Y:S01]  /*1de0*/  LOP3.LUT R14, R12, 0xff800000, RZ, 0xc0, !PT ;  /* 0xff8000000c0e7812 */ /* 0x000fe200078ec0ff */
[----:B------:R-:W-:Y:S01]  /*1df0*/  @P3 FMUL R42, R42, 0.25 ;  /* 0x3e8000002a2a3820 */ /* 0x000fe20000400000 */
[----:B------:R-:W-:Y:S01]  /*1e00*/  LOP3.LUT R20, R19, 0xff800000, RZ, 0xc0, !PT ;  /* 0xff80000013147812 */ /* 0x000fe200078ec0ff */
[----:B------:R-:W-:Y:S01]  /*1e10*/  @!P2 FMUL R41, R41, 16777216 ;  /* 0x4b8000002929a820 */ /* 0x000fe20000400000 */
[----:B------:R-:W-:Y:S01]  /*1e20*/  I2FP.F32.S32 R10, R15 ;  /* 0x0000000f000a7245 */ /* 0x000fe20000201400 */
[----:B------:R-:W0:Y:S01]  /*1e30*/  MUFU.RCP R24, R44 ;  /* 0x0000002c00187308 */ /* 0x000e220000001000 */
[----:B------:R-:W-:Y:S01]  /*1e40*/  I2FP.F32.S32 R12, R14 ;  /* 0x0000000e000c7245 */ /* 0x000fe20000201400 */
[----:B------:R-:W-:Y:S01]  /*1e50*/  @!P6 FMUL R42, R42, 16777216 ;  /* 0x4b8000002a2ae820 */ /* 0x000fe20000400000 */
[----:B------:R-:W-:Y:S01]  /*1e60*/  I2FP.F32.S32 R19, R17 ;  /* 0x0000001100137245 */ /* 0x000fe20000201400 */
[----:B------:R-:W-:Y:S01]  /*1e70*/  FFMA.FTZ R9, R10, 1.1920928955078125e-07, R9 ;  /* 0x340000000a097823 */ /* 0x000fe20000010009 */
[----:B------:R-:W-:Y:S01]  /*1e80*/  I2FP.F32.S32 R21, R20 ;  /* 0x0000001400157245 */ /* 0x000fe20000201400 */
[----:B------:R-:W-:Y:S01]  /*1e90*/  FFMA.FTZ R10, R12, 1.1920928955078125e-07, R11 ;  /* 0x340000000c0a7823 */ /* 0x000fe2000001000b */
[----:B------:R-:W-:Y:S01]  /*1ea0*/  @P4 FMUL R26, R26, 0.25 ;  /* 0x3e8000001a1a4820 */ /* 0x000fe20000400000 */
[----:B------:R-:W-:Y:S01]  /*1eb0*/  FFMA.FTZ R11, R19, 1.1920928955078125e-07, R16 ;  /* 0x34000000130b7823 */ /* 0x000fe20000010010 */
[----:B------:R-:W-:Y:S01]  /*1ec0*/  @!P5 FMUL R31, R31, 16777216 ;  /* 0x4b8000001f1fd820 */ /* 0x000fe20000400000 */
[----:B------:R-:W-:Y:S01]  /*1ed0*/  FFMA.FTZ R12, R21, 1.1920928955078125e-07, R18 ;  /* 0x34000000150c7823 */ /* 0x000fe20000010012 */
[----:B------:R-:W1:Y:S01]  /*1ee0*/  MUFU.RCP R16, R41 ;  /* 0x0000002900107308 */ /* 0x000e620000001000 */
[----:B------:R-:W-:Y:S01]  /*1ef0*/  @P3 FMUL R28, R28, 0.25 ;  /* 0x3e8000001c1c3820 */ /* 0x000fe20000400000 */
[----:B------:R-:W-:Y:S01]  /*1f00*/  @!P5 FMUL R33, R33, 16777216 ;  /* 0x4b8000002121d820 */ /* 0x000fe20000400000 */
[----:B------:R-:W-:Y:S01]  /*1f10*/  @P3 FMUL R30, R30, 0.25 ;  /* 0x3e8000001e1e3820 */ /* 0x000fe20000400000 */
[----:B------:R-:W-:Y:S01]  /*1f20*/  @!P2 FMUL R27, R27, 16777216 ;  /* 0x4b8000001b1ba820 */ /* 0x000fe20000400000 */
[----:B------:R-:W-:Y:S01]  /*1f30*/  @!P2 FMUL R26, R26, 16777216 ;  /* 0x4b8000001a1aa820 */ /* 0x000fe20000400000 */
[----:B0-----:R-:W-:Y:S01]  /*1f40*/  FMUL R25, R24, R31 ;  /* 0x0000001f18197220 */ /* 0x001fe20000400000 */
[----:B------:R-:W-:Y:S01]  /*1f50*/  @!P6 FMUL R28, R28, 16777216 ;  /* 0x4b8000001c1ce820 */ /* 0x000fe20000400000 */
[----:B------:R-:W0:Y:S01]  /*1f60*/  MUFU.RCP R21, R42 ;  /* 0x0000002a00157308 */ /* 0x000e220000001000 */
[----:B------:R-:W-:Y:S01]  /*1f70*/  FMUL R23, R22, R23 ;  /* 0x0000001716177220 */ /* 0x000fe20000400000 */
[----:B------:R-:W-:Y:S01]  /*1f80*/  FMUL R24, R24, R33 ;  /* 0x0000002118187220 */ /* 0x000fe20000400000 */
[----:B------:R-:W-:Y:S01]  /*1f90*/  @!P6 FMUL R30, R30, 16777216 ;  /* 0x4b8000001e1ee820 */ /* 0x000fe20000400000 */
[----:B------:R-:W-:Y:S01]  /*1fa0*/  FMUL R22, R22, R29 ;  /* 0x0000001d16167220 */ /* 0x000fe20000400000 */
[----:B------:R-:W-:Y:S01]  /*1fb0*/  IADD3 R14, R7, -R14, RZ ;  /* 0x8000000e070e7210 */ /* 0x000fe20007ffe0ff */
[----:B------:R-:W-:Y:S01]  /*1fc0*/  IMAD.IADD R15, R6, 0x1, -R15 ;  /* 0x00000001060f7824 */ /* 0x000fe200078e0a0f */
[----:B------:R-:W-:Y:S01]  /*1fd0*/  F2FP.F16.F32.PACK_AB R24, R25, R24 ;  /* 0x000000181918723e */ /* 0x000fe200000000ff */
[----:B------:R-:W-:-:S02]  /*1fe0*/  IMAD.IADD R17, R8, 0x1, -R17 ;  /* 0x0000000108117824 */ /* 0x000fc400078e0a11 */
[C---:B-1----:R-:W-:Y:S01]  /*1ff0*/  FMUL R18, R16.reuse, R27 ;  /* 0x0000001b10127220 */ /* 0x042fe20000400000 */
[----:B------:R-:W-:Y:S01]  /*2000*/  FMUL R19, R16, R26 ;  /* 0x0000001a10137220 */ /* 0x000fe20000400000 */
[----:B------:R-:W-:Y:S01]  /*2010*/  F2FP.F16.F32.PACK_AB R22, R23, R22 ;  /* 0x000000161716723e */ /* 0x000fe200000000ff */
[----:B------:R-:W-:Y:S01]  /*2020*/  STS.U16 [R13+UR6], R24 ;  /* 0x000000180d007988 */ /* 0x000fe20008000406 */
[----:B------:R-:W-:Y:S01]  /*2030*/  PRMT R25, R24, 0x7632, R25 ;  /* 0x0000763218197816 */ /* 0x000fe20000000019 */
[----:B------:R-:W-:Y:S01]  /*2040*/  IMAD.IADD R20, R3, 0x1, -R20 ;  /* 0x0000000103147824 */ /* 0x000fe200078e0a14 */
[----:B------:R-:W-:Y:S01]  /*2050*/  LOP3.LUT R23, R13, 0x20, RZ, 0x3c, !PT ;  /* 0x000000200d177812 */ /* 0x000fe200078e3cff */
[----:B------:R-:W-:Y:S01]  /*2060*/  FADD R15, R15, -1 ;  /* 0xbf8000000f0f7421 */ /* 0x000fe20000000000 */
[C---:B0-----:R-:W-:Y:S01]  /*2070*/  FMUL R16, R21.reuse, R28 ;  /* 0x0000001c15107220 */ /* 0x041fe20000400000 */
[----:B------:R-:W-:Y:S01]  /*2080*/  FMUL R21, R21, R30 ;  /* 0x0000001e15157220 */ /* 0x000fe20000400000 */
[----:B------:R-:W-:Y:S01]  /*2090*/  F2FP.F16.F32.PACK_AB R18, R18, R19 ;  /* 0x000000131212723e */ /* 0x000fe200000000ff */
[----:B------:R0:W-:Y:S01]  /*20a0*/  STS.U16 [R13+UR6+0x80], R25 ;  /* 0x000080190d007988 */ /* 0x0001e20008000406 */
[----:B------:R-:W-:Y:S01]  /*20b0*/  PRMT R26, R22, 0x7632, R26 ;  /* 0x00007632161a7816 */ /* 0x000fe2000000001a */
[----:B------:R-:W-:Y:S01]  /*20c0*/  FADD R20, R20, -1 ;  /* 0xbf80000014147421 */ /* 0x000fe20000000000 */
[----:B------:R-:W-:Y:S01]  /*20d0*/  F2FP.F16.F32.PACK_AB R16, R16, R21 ;  /* 0x000000151010723e */ /* 0x000fe200000000ff */
[----:B------:R-:W-:Y:S01]  /*20e0*/  STS.U16 [R23+UR6+0x400], R22 ;  /* 0x0004001617007988 */ /* 0x000fe20008000406 */
[----:B------:R-:W-:-:S02]  /*20f0*/  LOP3.LUT R19, R13, 0x40, RZ, 0x3c, !PT ;  /* 0x000000400d137812 */ /* 0x000fc400078e3cff */
[----:B------:R-:W-:Y:S01]  /*2100*/  PRMT R27, R16, 0x7632, R27 ;  /* 0x00007632101b7816 */ /* 0x000fe2000000001b */
[----:B------:R-:W-:Y:S01]  /*2110*/  STS.U16 [R23+UR6+0x480], R26 ;  /* 0x0004801a17007988 */ /* 0x000fe20008000406 */
[----:B------:R-:W-:Y:S01]  /*2120*/  LOP3.LUT R21, R13, 0x60, RZ, 0x3c, !PT ;  /* 0x000000600d157812 */ /* 0x000fe200078e3cff */
[----:B0-----:R-:W-:Y:S01]  /*2130*/  IMAD.MOV.U32 R25, RZ, RZ, 0x3dc6b27f ;  /* 0x3dc6b27fff197424 */ /* 0x001fe200078e00ff */
[----:B------:R-:W-:Y:S01]  /*2140*/  PRMT R24, R18, 0x7632, R24 ;  /* 0x0000763212187816 */ /* 0x000fe20000000018 */
[----:B------:R0:W-:Y:S01]  /*2150*/  STS.U16 [R19+UR6+0x800], R16 ;  /* 0x0008001013007988 */ /* 0x0001e20008000406 */
[----:B------:R-:W-:Y:S01]  /*2160*/  ISETP.GE.U32.AND P5, PT, R7, 0x7f800000, PT ;  /* 0x7f8000000700780c */ /* 0x000fe20003fa6070 */
[----:B------:R-:W1:Y:S01]  /*2170*/  LDC R13, c[0x0][0x278] ;  /* 0x00009e00ff0d7b82 */ /* 0x000e620000000800 */
[----:B------:R-:W-:Y:S01]  /*2180*/  ISETP.GE.U32.AND P1, PT, R6, 0x7f800000, PT ;  /* 0x7f8000000600780c */ /* 0x000fe20003f26070 */
[----:B------:R-:W-:Y:S01]  /*2190*/  STS.U16 [R19+UR6+0x880], R27 ;  /* 0x0008801b13007988 */ /* 0x000fe20008000406 */
[----:B------:R-:W-:-:S02]  /*21a0*/  ISETP.GE.U32.AND P4, PT, R8, 0x7f800000, PT ;  /* 0x7f8000000800780c */ /* 0x000fc40003f86070 */
[----:B------:R-:W-:Y:S01]  /*21b0*/  FSETP.NEU.AND P2, PT, R7, RZ, PT ;  /* 0x000000ff0700720b */ /* 0x000fe20003f4d000 */
[----:B------:R3:W-:Y:S01]  /*21c0*/  STS.U16 [R21+UR6+0xc00], R18 ;  /* 0x000c001215007988 */ /* 0x0007e20008000406 */
[----:B------:R-:W-:Y:S01]  /*21d0*/  FSETP.NEU.AND P3, PT, R6, RZ, PT ;  /* 0x000000ff0600720b */ /* 0x000fe20003f6d000 */
[----:B0-----:R-:W-:Y:S01]  /*21e0*/  FADD R16, R14, -1 ;  /* 0xbf8000000e107421 */ /* 0x001fe20000000000 */
[CC--:B------:R-:W-:Y:S01]  /*21f0*/  FFMA.FTZ R14, R15.reuse, R25.reuse, -0.16845393180847167969 ;  /* 0xbe2c7f300f0e7423 */ /* 0x0c0fe20000010019 */
[----:B------:R0:W-:Y:S01]  /*2200*/  STS.U16 [R21+UR6+0xc80], R24 ;  /* 0x000c801815007988 */ /* 0x0001e20008000406 */
[----:B------:R-:W-:Y:S02]  /*2210*/  LEA R0, R0, UR6, 0x2 ;  /* 0x0000000600007c11 */ /* 0x000fe4000f8e10ff */
[----:B------:R-:W-:Y:S01]  /*2220*/  FFMA.FTZ R14, R15, R14, 0.1716887056827545166 ;  /* 0x3e2fcf2a0f0e7423 */ /* 0x000fe2000001000e */
[----:B------:R-:W-:Y:S01]  /*2230*/  BAR.SYNC.DEFER_BLOCKING 0x0 ;  /* 0x0000000000007b1d */ /* 0x000fe20000010000 */
[----:B---3--:R-:W-:Y:S01]  /*2240*/  FADD R18, R17, -1 ;  /* 0xbf80000011127421 */ /* 0x008fe20000000000 */
[-C--:B------:R-:W-:Y:S01]  /*2250*/  FFMA.FTZ R17, R16, R25.reuse, -0.16845393180847167969 ;  /* 0xbe2c7f3010117423 */ /* 0x080fe20000010019 */
[----:B------:R-:W-:Y:S01]  /*2260*/  FFMA.FTZ R14, R15, R14, -0.17900948226451873779 ;  /* 0xbe374e430f0e7423 */ /* 0x000fe2000001000e */
[----:B0-----:R-:W-:-:S02]  /*2270*/  FFMA.FTZ R21, R20, R25, -0.16845393180847167969 ;  /* 0xbe2c7f3014157423 */ /* 0x001fc40000010019 */
[----:B------:R-:W-:Y:S01]  /*2280*/  FFMA.FTZ R17, R16, R17, 0.1716887056827545166 ;  /* 0x3e2fcf2a10117423 */ /* 0x000fe20000010011 */
[----:B------:R-:W-:Y:S01]  /*2290*/  FFMA.FTZ R19, R18, R25, -0.16845393180847167969 ;  /* 0xbe2c7f3012137423 */ /* 0x000fe20000010019 */
[C---:B------:R-:W-:Y:S01]  /*22a0*/  FFMA.FTZ R14, R15.reuse, R14, 0.20512372255325317383 ;  /* 0x3e520bf40f0e7423 */ /* 0x040fe2000001000e */
[----:B------:R-:W-:Y:S01]  /*22b0*/  FFMA.FTZ R21, R20, R21, 0.1716887056827545166 ;  /* 0x3e2fcf2a14157423 */ /* 0x000fe20000010015 */
[----:B------:R-:W-:Y:S01]  /*22c0*/  FFMA.FTZ R17, R16, R17, -0.17900948226451873779 ;  /* 0xbe374e4310117423 */ /* 0x000fe20000010011 */
[----:B------:R-:W-:Y:S01]  /*22d0*/  FFMA.FTZ R19, R18, R19, 0.1716887056827545166 ;  /* 0x3e2fcf2a12137423 */ /* 0x000fe20000010013 */
[C---:B------:R-:W-:Y:S01]  /*22e0*/  FFMA.FTZ R14, R15.reuse, R14, -0.24046532809734344482 ;  /* 0xbe763c8b0f0e7423 */ /* 0x040fe2000001000e */
[----:B------:R-:W-:Y:S01]  /*22f0*/  FFMA.FTZ R21, R20, R21, -0.17900948226451873779 ;  /* 0xbe374e4314157423 */ /* 0x000fe20000010015 */
[----:B------:R-:W-:Y:S01]  /*2300*/  FFMA.FTZ R17, R16, R17, 0.20512372255325317383 ;  /* 0x3e520bf410117423 */ /* 0x000fe20000010011 */
[----:B------:R-:W-:Y:S01]  /*2310*/  FFMA.FTZ R19, R18, R19, -0.17900948226451873779 ;  /* 0xbe374e4312137423 */ /* 0x000fe20000010013 */
[C---:B------:R-:W-:Y:S01]  /*2320*/  FFMA.FTZ R14, R15.reuse, R14, 0.28857114911079406738 ;  /* 0x3e93bf990f0e7423 */ /* 0x040fe2000001000e */
[----:B------:R-:W-:Y:S01]  /*2330*/  FFMA.FTZ R21, R20, R21, 0.20512372255325317383 ;  /* 0x3e520bf414157423 */ /* 0x000fe20000010015 */
[----:B------:R-:W-:Y:S01]  /*2340*/  FFMA.FTZ R17, R16, R17, -0.24046532809734344482 ;  /* 0xbe763c8b10117423 */ /* 0x000fe20000010011 */
[----:B------:R-:W-:Y:S01]  /*2350*/  FFMA.FTZ R19, R18, R19, 0.20512372255325317383 ;  /* 0x3e520bf412137423 */ /* 0x000fe20000010013 */
[C---:B------:R-:W-:Y:S01]  /*2360*/  FFMA.FTZ R14, R15.reuse, R14, -0.36067417263984680176 ;  /* 0xbeb8aa490f0e7423 */ /* 0x040fe2000001000e */
[----:B------:R-:W-:Y:S01]  /*2370*/  FFMA.FTZ R21, R20, R21, -0.24046532809734344482 ;  /* 0xbe763c8b14157423 */ /* 0x000fe20000010015 */
[----:B------:R-:W-:Y:S01]  /*2380*/  FFMA.FTZ R17, R16, R17, 0.28857114911079406738 ;  /* 0x3e93bf9910117423 */ /* 0x000fe20000010011 */
[----:B------:R-:W-:Y:S01]  /*2390*/  FFMA.FTZ R19, R18, R19, -0.24046532809734344482 ;  /* 0xbe763c8b12137423 */ /* 0x000fe20000010013 */
[C---:B------:R-:W-:Y:S01]  /*23a0*/  FFMA.FTZ R14, R15.reuse, R14, 0.48089820146560668945 ;  /* 0x3ef6384a0f0e7423 */ /* 0x040fe2000001000e */
[----:B------:R-:W-:Y:S01]  /*23b0*/  FFMA.FTZ R21, R20, R21, 0.28857114911079406738 ;  /* 0x3e93bf9914157423 */ /* 0x000fe20000010015 */
[----:B------:R-:W-:Y:S01]  /*23c0*/  FFMA.FTZ R17, R16, R17, -0.36067417263984680176 ;  /* 0xbeb8aa4910117423 */ /* 0x000fe20000010011 */
[----:B------:R-:W-:Y:S01]  /*23d0*/  FFMA.FTZ R19, R18, R19, 0.28857114911079406738 ;  /* 0x3e93bf9912137423 */ /* 0x000fe20000010013 */
[C---:B------:R-:W-:Y:S01]  /*23e0*/  FFMA.FTZ R14, R15.reuse, R14, -0.72134751081466674805 ;  /* 0xbf38aa3b0f0e7423 */ /* 0x040fe2000001000e */
[----:B------:R-:W-:Y:S01]  /*23f0*/  FFMA.FTZ R21, R20, R21, -0.36067417263984680176 ;  /* 0xbeb8aa4914157423 */ /* 0x000fe20000010015 */
[----:B------:R-:W-:Y:S01]  /*2400*/  FFMA.FTZ R17, R16, R17, 0.48089820146560668945 ;  /* 0x3ef6384a10117423 */ /* 0x000fe20000010011 */
[----:B------:R-:W-:Y:S01]  /*2410*/  FFMA.FTZ R19, R18, R19, -0.36067417263984680176 ;  /* 0xbeb8aa4912137423 */ /* 0x000fe20000010013 */
[C---:B------:R-:W-:Y:S01]  /*2420*/  FMUL R14, R15.reuse, R14 ;  /* 0x0000000e0f0e7220 */ /* 0x040fe20000400000 */
[----:B------:R-:W-:Y:S01]  /*2430*/  FFMA.FTZ R21, R20, R21, 0.48089820146560668945 ;  /* 0x3ef6384a14157423 */ /* 0x000fe20000010015 */
[----:B------:R-:W-:Y:S01]  /*2440*/  FFMA.FTZ R17, R16, R17, -0.72134751081466674805 ;  /* 0xbf38aa3b10117423 */ /* 0x000fe20000010011 */
[----:B------:R-:W-:Y:S01]  /*2450*/  FFMA.FTZ R19, R18, R19, 0.48089820146560668945 ;  /* 0x3ef6384a12137423 */ /* 0x000fe20000010013 */
[C---:B------:R-:W-:Y:S01]  /*2460*/  FMUL R14, R15.reuse, R14 ;  /* 0x0000000e0f0e7220 */ /* 0x040fe20000400000 */
[----:B------:R-:W-:Y:S01]  /*2470*/  FFMA.FTZ R21, R20, R21, -0.72134751081466674805 ;  /* 0xbf38aa3b14157423 */ /* 0x000fe20000010015 */
[----:B------:R-:W-:Y:S01]  /*2480*/  FMUL R17, R16, R17 ;  /* 0x0000001110117220 */ /* 0x000fe20000400000 */
[----:B------:R-:W-:Y:S01]  /*2490*/  FFMA.FTZ R19, R18, R19, -0.72134751081466674805 ;  /* 0xbf38aa3b12137423 */ /* 0x000fe20000010013 */
[----:B------:R-:W-:Y:S01]  /*24a0*/  FFMA.FTZ R14, R15, 1.4426950216293334961, R14 ;  /* 0x3fb8aa3b0f0e7823 */ /* 0x000fe2000001000e */
[----:B------:R-:W-:Y:S01]  /*24b0*/  FMUL R21, R20, R21 ;  /* 0x0000001514157220 */ /* 0x000fe20000400000 */
[----:B------:R-:W-:Y:S01]  /*24c0*/  FMUL R17, R16, R17 ;  /* 0x0000001110117220 */ /* 0x000fe20000400000 */
[----:B------:R-:W-:Y:S01]  /*24d0*/  FMUL R19, R18, R19 ;  /* 0x0000001312137220 */ /* 0x000fe20000400000 */
[----:B------:R-:W0:Y:S01]  /*24e0*/  LDS R29, [R4+UR6] ;  /* 0x00000006041d7984 */ /* 0x000e220008000800 */
[----:B------:R-:W-:Y:S01]  /*24f0*/  FMUL R21, R20, R21 ;  /* 0x0000001514157220 */ /* 0x000fe20000400000 */
[----:B------:R-:W-:Y:S01]  /*2500*/  FFMA.FTZ R17, R16, 1.4426950216293334961, R17 ;  /* 0x3fb8aa3b10117823 */ /* 0x000fe20000010011 */
[----:B------:R-:W-:Y:S01]  /*2510*/  FMUL R19, R18, R19 ;  /* 0x0000001312137220 */ /* 0x000fe20000400000 */
[----:B------:R-:W3:Y:S01]  /*2520*/  LDS R31, [R4+UR6+0x100] ;  /* 0x00010006041f7984 */ /* 0x000ee20008000800 */
[----:B------:R-:W-:Y:S01]  /*2530*/  FFMA.FTZ R15, R20, 1.4426950216293334961, R21 ;  /* 0x3fb8aa3b140f7823 */ /* 0x000fe20000010015 */
[----:B------:R-:W-:Y:S01]  /*2540*/  FADD R21, R10, R17 ;  /* 0x000000110a157221 */ /* 0x000fe20000000000 */
[----:B------:R-:W-:-:S02]  /*2550*/  @P5 IMAD.MOV.U32 R10, RZ, RZ, 0x7f800000 ;  /* 0x7f800000ff0a5424 */ /* 0x000fc400078e00ff */
[----:B------:R-:W-:Y:S01]  /*2560*/  FADD R20, R9, R14 ;  /* 0x0000000e09147221 */ /* 0x000fe20000000000 */
[----:B------:R-:W-:Y:S01]  /*2570*/  FADD R23, R12, R15 ;  /* 0x0000000f0c177221 */ /* 0x000fe20000000000 */
[----:B------:R-:W-:Y:S01]  /*2580*/  @P1 MOV R9, 0x7f800000 ;  /* 0x7f80000000091802 */ /* 0x000fe20000000f00 */
[----:B------:R-:W-:Y:S01]  /*2590*/  @P5 FFMA.FTZ R21, R7, R10, +INF ;  /* 0x7f80000007155423 */ /* 0x000fe2000001000a */
[----:B------:R-:W-:Y:S01]  /*25a0*/  SHF.R.U32.HI R12, RZ, 0x5, R5 ;  /* 0x00000005ff0c7819 */ /* 0x000fe20000011605 */
[----:B------:R-:W4:Y:S01]  /*25b0*/  LDS R33, [R4+UR6+0x200] ;  /* 0x0002000604217984 */ /* 0x000f220008000800 */
[----:B------:R-:W-:Y:S01]  /*25c0*/  ISETP.GE.U32.AND P5, PT, R3, 0x7f800000, PT ;  /* 0x7f8000000300780c */ /* 0x000fe20003fa6070 */
[----:B------:R-:W-:Y:S01]  /*25d0*/  FFMA.FTZ R18, R18, 1.4426950216293334961, R19 ;  /* 0x3fb8aa3b12127823 */ /* 0x000fe20000010013 */
[----:B------:R-:W-:Y:S01]  /*25e0*/  SGXT.U32 R12, R12, 0x3 ;  /* 0x000000030c0c781a */ /* 0x000fe20000000000 */
[----:B------:R5:W4:Y:S01]  /*25f0*/  LDS R35, [R4+UR6+0x300] ;  /* 0x0003000604237984 */ /* 0x000b220008000800 */
[----:B------:R-:W-:Y:S01]  /*2600*/  @P1 FFMA.FTZ R20, R6, R9, +INF ;  /* 0x7f80000006141423 */ /* 0x000fe20000010009 */
[----:B------:R-:W-:Y:S01]  /*2610*/  @P4 MOV R7, 0x7f800000 ;  /* 0x7f80000000074802 */ /* 0x000fe20000000f00 */
[----:B------:R-:W-:-:S02]  /*2620*/  IMAD R6, R46, UR5, RZ ;  /* 0x000000052e067c24 */ /* 0x000fc4000f8e02ff */
[----:B------:R-:W-:Y:S01]  /*2630*/  FADD R22, R11, R18 ;  /* 0x000000120b167221 */ /* 0x000fe20000000000 */
[----:B-1----:R-:W-:Y:S01]  /*2640*/  IMAD R12, R12, R13, RZ ;  /* 0x0000000d0c0c7224 */ /* 0x002fe200078e02ff */
[----:B------:R-:W-:Y:S01]  /*2650*/  UIMAD.WIDE UR4, UR4, 0x2, URZ ;  /* 0x00000002040478a5 */ /* 0x000fe2000f8e023f */
[----:B------:R-:W-:Y:S01]  /*2660*/  @P4 FFMA.FTZ R22, R8, R7, +INF ;  /* 0x7f80000008164423 */ /* 0x000fe20000010007 */
[----:B------:R-:W-:Y:S01]  /*2670*/  SHF.L.U32 R7, R6, 0x1, RZ ;  /* 0x0000000106077819 */ /* 0x000fe200000006ff */
[----:B------:R-:W-:Y:S01]  /*2680*/  IMAD R14, R13, 0x8, R12 ;  /* 0x000000080d0e7824 */ /* 0x000fe200078e020c */
[----:B------:R-:W-:Y:S01]  /*2690*/  FSETP.NEU.AND P1, PT, R8, RZ, PT ;  /* 0x000000ff0800720b */ /* 0x000fe20003f2d000 */
[----:B------:R-:W-:Y:S01]  /*26a0*/  IMAD.HI R6, R6, 0x2, RZ ;  /* 0x0000000206067827 */ /* 0x000fe200078e02ff */
[----:B--2---:R-:W-:Y:S01]  /*26b0*/  IADD3 R17, P4, P6, R7, UR8, R36 ;  /* 0x0000000807117c10 */ /* 0x004fe2000fe9e024 */
[----:B------:R-:W-:Y:S01]  /*26c0*/  ULDC UR4, c[0x0][0x27c] ;  /* 0x00009f0000047ab9 */ /* 0x000fe20000000800 */
[----:B------:R-:W-:Y:S01]  /*26d0*/  LEA R16, R13, R14, 0x3 ;  /* 0x0000000e0d107211 */ /* 0x000fe200078e18ff */
[----:B------:R-:W-:Y:S01]  /*26e0*/  @P5 IMAD.MOV.U32 R8, RZ, RZ, 0x7f800000 ;  /* 0x7f800000ff085424 */ /* 0x000fe200078e00ff */
[----:B------:R-:W-:Y:S01]  /*26f0*/  IADD3.X R37, R6, UR5, R37, P4, P6 ;  /* 0x0000000506257c10 */ /* 0x000fe2000a7ec425 */
[C---:B------:R-:W-:Y:S01]  /*2700*/  IMAD.SHL.U32 R7, R5.reuse, 0x10, RZ ;  /* 0x0000001005077824 */ /* 0x040fe200078e00ff */
[----:B------:R-:W-:Y:S01]  /*2710*/  LEA.HI R6, R5, 0x18, RZ, 0x1b ;  /* 0x0000001805067811 */ /* 0x000fe200078fd8ff */
[----:B------:R-:W-:Y:S01]  /*2720*/  @P5 FFMA.FTZ R23, R3, R8, +INF ;  /* 0x7f80000003175423 */ /* 0x000fe20000010008 */
[----:B------:R-:W-:Y:S01]  /*2730*/  LEA.HI R8, R5, 0x38, RZ, 0x1b ;  /* 0x0000003805087811 */ /* 0x000fe200078fd8ff */
[----:B------:R-:W-:Y:S01]  /*2740*/  UIMAD UR4, UR7, UR4, URZ ;  /* 0x00000004070472a4 */ /* 0x000fe2000f8e023f */
[----:B------:R-:W-:Y:S01]  /*2750*/  LEA R24, R13, R16, 0x4 ;  /* 0x000000100d187211 */ /* 0x000fe200078e20ff */
[-C--:B------:R-:W-:Y:S01]  /*2760*/  IMAD R5, R6, R13.reuse, RZ ;  /* 0x0000000d06057224 */ /* 0x080fe200078e02ff */
[----:B------:R-:W-:Y:S01]  /*2770*/  LOP3.LUT R7, R7, 0x70, RZ, 0xc0, !PT ;  /* 0x0000007007077812 */ /* 0x000fe200078ec0ff */
[----:B------:R-:W-:Y:S01]  /*2780*/  IMAD R25, R8, R13, RZ ;  /* 0x0000000d08197224 */ /* 0x000fe200078e02ff */
[-C--:B------:R-:W-:Y:S01]  /*2790*/  LEA R6, P6, R12, R17.reuse, 0x1 ;  /* 0x000000110c067211 */ /* 0x080fe200078c08ff */
[----:B------:R-:W-:Y:S01]  /*27a0*/  IMAD R26, R13, 0x8, R24 ;  /* 0x000000080d1a7824 */ /* 0x000fe200078e0218 */
[-C--:B------:R-:W-:Y:S01]  /*27b0*/  LEA R8, P5, R14, R17.reuse, 0x1 ;  /* 0x000000110e087211 */ /* 0x080fe200078a08ff */
[----:B------:R-:W-:Y:S01]  /*27c0*/  VIADD R27, R7, UR6 ;  /* 0x00000006071b7c36 */ /* 0x000fe20008000000 */
[----:B------:R-:W-:Y:S01]  /*27d0*/  LEA R10, P4, R16, R17, 0x1 ;  /* 0x00000011100a7211 */ /* 0x000fe200078808ff */
[----:B------:R-:W-:Y:S01]  /*27e0*/  USHF.L.U32 UR7, UR4, 0x2, URZ ;  /* 0x0000000204077899 */ /* 0x000fe2000800063f */
[-C--:B------:R-:W-:Y:S01]  /*27f0*/  LEA.HI.X.SX32 R7, R12, R37.reuse, 0x1, P6 ;  /* 0x000000250c077211 */ /* 0x080fe200030f0eff */
[----:B------:R-:W-:Y:S01]  /*2800*/  UIMAD.WIDE UR4, UR4, 0x4, URZ ;  /* 0x00000004040478a5 */ /* 0x000fe2000f8e023f */
[----:B------:R-:W-:-:S02]  /*2810*/  LEA.HI.X.SX32 R9, R14, R37, 0x1, P5 ;  /* 0x000000250e097211 */ /* 0x000fc400028f0eff */
[-C--:B------:R-:W-:Y:S01]  /*2820*/  LEA R12, P6, R5, R17.reuse, 0x1 ;  /* 0x00000011050c7211 */ /* 0x080fe200078c08ff */
[----:B0-----:R4:W-:Y:S01]  /*2830*/  STG.E.U16 desc[UR10][R6.64], R29 ;  /* 0x0000001d06007986 */ /* 0x0019e2000c10150a */
[----:B------:R-:W-:Y:S02]  /*2840*/  LEA R14, P5, R24, R17, 0x1 ;  /* 0x00000011180e7211 */ /* 0x000fe400078a08ff */
[----:B------:R-:W-:Y:S02]  /*2850*/  LEA R19, R13, R26, 0x3 ;  /* 0x0000001a0d137211 */ /* 0x000fe400078e18ff */
[----:B------:R-:W-:Y:S02]  /*2860*/  LEA.HI.X.SX32 R11, R16, R37, 0x1, P4 ;  /* 0x00000025100b7211 */ /* 0x000fe400020f0eff */
[----:B------:R-:W-:Y:S02]  /*2870*/  LEA R16, P4, R26, R17, 0x1 ;  /* 0x000000111a107211 */ /* 0x000fe400078808ff */
[----:B------:R-:W-:-:S02]  /*2880*/  LEA.HI.X.SX32 R13, R5, R37, 0x1, P6 ;  /* 0x00000025050d7211 */ /* 0x000fc400030f0eff */
[----:B------:R-:W-:Y:S02]  /*2890*/  LEA.HI.X.SX32 R15, R24, R37, 0x1, P5 ;  /* 0x00000025180f7211 */ /* 0x000fe400028f0eff */
[-C--:B------:R-:W-:Y:S02]  /*28a0*/  LEA R18, P6, R19, R17.reuse, 0x1 ;  /* 0x0000001113127211 */ /* 0x080fe400078c08ff */
[----:B-----5:R-:W-:Y:S02]  /*28b0*/  LEA R4, P5, R25, R17, 0x1 ;  /* 0x0000001119047211 */ /* 0x020fe400078a08ff */
[----:B------:R-:W-:Y:S02]  /*28c0*/  LEA.HI R27, R2, R27, RZ, 0x1f ;  /* 0x0000001b021b7211 */ /* 0x000fe400078ff8ff */
[----:B------:R-:W-:Y:S02]  /*28d0*/  LEA.HI.X.SX32 R17, R26, R37, 0x1, P4 ;  /* 0x000000251a117211 */ /* 0x000fe400020f0eff */
[----:B------:R-:W-:-:S02]  /*28e0*/  PRMT R2, R29, 0x7632, R2 ;  /* 0x000076321d027816 */ /* 0x000fc40000000002 */
[----:B------:R-:W-:Y:S02]  /*28f0*/  FSETP.NEU.AND P4, PT, R3, RZ, PT ;  /* 0x000000ff0300720b */ /* 0x000fe40003f8d000 */
[----:B---3--:R-:W-:Y:S01]  /*2900*/  PRMT R3, R31, 0x7632, R3 ;  /* 0x000076321f037816 */ /* 0x008fe20000000003 */
[----:B------:R0:W-:Y:S01]  /*2910*/  STG.E.U16 desc[UR10][R8.64], R2 ;  /* 0x0000000208007986 */ /* 0x0001e2000c10150a */
[----:B----4-:R-:W-:Y:S02]  /*2920*/  PRMT R7, R33, 0x7632, R7 ;  /* 0x0000763221077816 */ /* 0x010fe40000000007 */
[-C--:B------:R-:W-:Y:S01]  /*2930*/  LEA.HI.X.SX32 R19, R19, R37.reuse, 0x1, P6 ;  /* 0x0000002513137211 */ /* 0x080fe200030f0eff */
[----:B------:R-:W-:Y:S01]  /*2940*/  STG.E.U16 desc[UR10][R10.64], R31 ;  /* 0x0000001f0a007986 */ /* 0x000fe2000c10150a */
[----:B------:R-:W-:Y:S02]  /*2950*/  LEA.HI.X.SX32 R5, R25, R37, 0x1, P5 ;  /* 0x0000002519057211 */ /* 0x000fe400028f0eff */
[----:B------:R-:W-:Y:S01]  /*2960*/  FSEL R20, R20, -INF , P3 ;  /* 0xff80000014147808 */ /* 0x000fe20001800000 */
[----:B------:R1:W-:Y:S01]  /*2970*/  STG.E.U16 desc[UR10][R12.64], R3 ;  /* 0x000000030c007986 */ /* 0x0003e2000c10150a */
[----:B------:R-:W-:Y:S01]  /*2980*/  FSEL R21, R21, -INF , P2 ;  /* 0xff80000015157808 */ /* 0x000fe20001000000 */
[----:B------:R-:W2:Y:S01]  /*2990*/  LDC.64 R24, c[0x0][0x230] ;  /* 0x00008c00ff187b82 */ /* 0x000ea20000000a00 */
[----:B------:R-:W-:Y:S01]  /*29a0*/  FSEL R22, R22, -INF , P1 ;  /* 0xff80000016167808 */ /* 0x000fe20000800000 */
[----:B------:R3:W-:Y:S01]  /*29b0*/  STG.E.U16 desc[UR10][R14.64], R33 ;  /* 0x000000210e007986 */ /* 0x0007e2000c10150a */
[----:B0-----:R-:W-:Y:S01]  /*29c0*/  PRMT R9, R35, 0x7632, R9 ;  /* 0x0000763223097816 */ /* 0x001fe20000000009 */
[----:B------:R-:W-:Y:S01]  /*29d0*/  FFMA R20, R20, 0.69314718246459960938, R39 ;  /* 0x3f31721814147823 */ /* 0x000fe20000000027 */
[----:B------:R-:W-:Y:S01]  /*29e0*/  FSEL R23, R23, -INF , P4 ;  /* 0xff80000017177808 */ /* 0x000fe20002000000 */
[----:B------:R3:W-:Y:S01]  /*29f0*/  STG.E.U16 desc[UR10][R16.64], R7 ;  /* 0x0000000710007986 */ /* 0x0007e2000c10150a */
[----:B------:R-:W-:Y:S01]  /*2a00*/  FFMA R21, R21, 0.69314718246459960938, R38 ;  /* 0x3f31721815157823 */ /* 0x000fe20000000026 */
[----:B------:R-:W-:-:S02]  /*2a10*/  FFMA R22, R22, 0.69314718246459960938, R51 ;  /* 0x3f31721816167823 */ /* 0x000fc40000000033 */
[----:B------:R3:W-:Y:S01]  /*2a20*/  STG.E.U16 desc[UR10][R18.64], R35 ;  /* 0x0000002312007986 */ /* 0x0007e2000c10150a */
[----:B------:R-:W-:Y:S01]  /*2a30*/  FFMA R23, R23, 0.69314718246459960938, R68 ;  /* 0x3f31721817177823 */ /* 0x000fe20000000044 */
[C---:B-1----:R-:W-:Y:S01]  /*2a40*/  SHF.L.U32 R3, R46.reuse, 0x2, RZ ;  /* 0x000000022e037819 */ /* 0x042fe200000006ff */
[----:B------:R-:W-:Y:S01]  /*2a50*/  IMAD.HI R46, R46, 0x4, RZ ;  /* 0x000000042e2e7827 */ /* 0x000fe200078e02ff */
[----:B------:R3:W-:Y:S01]  /*2a60*/  STG.E.U16 desc[UR10][R4.64], R9 ;  /* 0x0000000904007986 */ /* 0x0007e2000c10150a */
[----:B------:R-:W-:Y:S01]  /*2a70*/  BAR.SYNC.DEFER_BLOCKING 0x0 ;  /* 0x0000000000007b1d */ /* 0x000fe20000010000 */
[----:B--2---:R-:W-:-:S04]  /*2a80*/  IADD3 R2, P1, P2, R3, UR7, R24 ;  /* 0x0000000703027c10 */ /* 0x004fc8000fa3e018 */
[----:B------:R-:W-:Y:S01]  /*2a90*/  IADD3.X R3, R46, UR5, R25, P1, P2 ;  /* 0x000000052e037c10 */ /* 0x000fe20008fe4419 */
[----:B------:R3:W-:Y:S02]  /*2aa0*/  STS.128 [R0], R20 ;  /* 0x0000001400007388 */ /* 0x0007e40000000c00 */
[----:B------:R-:W-:Y:S06]  /*2ab0*/  BAR.SYNC.DEFER_BLOCKING 0x0 ;  /* 0x0000000000007b1d */ /* 0x000fec0000010000 */
[----:B------:R-:W-:Y:S05]  /*2ac0*/  @P0 EXIT ;  /* 0x000000000000094d */ /* 0x000fea0003800000 */
[----:B------:R-:W0:Y:S04]  /*2ad0*/  LDS R27, [R27] ;  /* 0x000000001b1b7984 */ /* 0x000e280000000800 */
[----:B0-----:R-:W-:Y:S01]  /*2ae0*/  STG.E desc[UR10][R2.64], R27 ;  /* 0x0000001b02007986 */ /* 0x001fe2000c10190a */
[----:B------:R-:W-:Y:S05]  /*2af0*/  EXIT ;  /* 0x000000000000794d */ /* 0x000fea0003800000 */
.L_x_2:
[----:B------:R-:W-:-:S00]  /*2b00*/  BRA `(.L_x_2) ;  /* 0xfffffffc00fc7947 */ /* 0x000fc0000383ffff */
[----:B------:R-:W-:-:S00]  /*2b10*/  NOP ;  /* 0x0000000000007918 */ /* 0x000fc00000000000 */
        /* <DEDUP_REMOVED lines=14> */
.L_x_3:


//--------------------- .nv.global.init           --------------------------
	.section	.nv.global.init,"aw",@progbits
.nv.global.init:
	.type		_$_str,@object
	.size		_$_str,(.L_0 - _$_str)
_$_str:
        /*0000*/ 	.byte	0x5f, 0x5f, 0x43, 0x55, 0x44, 0x41, 0x5f, 0x46, 0x54, 0x5a, 0x00
.L_0:


//--------------------- .nv.shared.attn_fwd       --------------------------
	.section	.nv.shared.attn_fwd,"aw",@nobits
	.sectionflags	@""
	.align	16
	.zero		1024


//--------------------- .nv.shared.reserved.0     --------------------------
	.section	.nv.shared.reserved.0,"aw",@nobits
	.weak		__nv_reservedSMEM_offset_0_alias
	.size		__nv_reservedSMEM_offset_0_alias, 0, 0
	.other		__nv_reservedSMEM_offset_0_alias,@"STO_CUDA_RESERVED_SHARED STV_DEFAULT"
__nv_reservedSMEM_offset_0_alias:
	.zero		0


//--------------------- .nv.constant0.attn_fwd    --------------------------
	.section	.nv.constant0.attn_fwd,"a",@progbits
	.sectionflags	@""
	.align	4
.nv.constant0.attn_fwd:
	.zero		664


//--------------------- SYMBOLS --------------------------

	.type		.nv.reservedSmem.offset0,@object
	.size		.nv.reservedSmem.offset0,0x4
